//
// Generated by NVIDIA NVVM Compiler
//
// Compiler Build ID: CL-36424714
// Cuda compilation tools, release 13.0, V13.0.88
// Based on NVVM 20.0.0
//

.version 9.0
.target sm_100
.address_size 64

	// .globl	_Z14addMatrixByRowPiS_S_ii

.visible .entry _Z14addMatrixByRowPiS_S_ii(
	.param .u64 .ptr .align 1 _Z14addMatrixByRowPiS_S_ii_param_0,
	.param .u64 .ptr .align 1 _Z14addMatrixByRowPiS_S_ii_param_1,
	.param .u64 .ptr .align 1 _Z14addMatrixByRowPiS_S_ii_param_2,
	.param .u32 _Z14addMatrixByRowPiS_S_ii_param_3,
	.param .u32 _Z14addMatrixByRowPiS_S_ii_param_4
)
{
	.reg .pred 	%p<12>;
	.reg .b32 	%r<116>;
	.reg .b64 	%rd<56>;

	ld.param.u64 	%rd22, [_Z14addMatrixByRowPiS_S_ii_param_0];
	ld.param.u64 	%rd23, [_Z14addMatrixByRowPiS_S_ii_param_1];
	ld.param.u64 	%rd24, [_Z14addMatrixByRowPiS_S_ii_param_2];
	ld.param.u32 	%r19, [_Z14addMatrixByRowPiS_S_ii_param_3];
	ld.param.u32 	%r18, [_Z14addMatrixByRowPiS_S_ii_param_4];
	cvta.to.global.u64 	%rd1, %rd24;
	cvta.to.global.u64 	%rd2, %rd23;
	cvta.to.global.u64 	%rd3, %rd22;
	mov.u32 	%r1, %tid.x;
	setp.ge.s32 	%p1, %r1, %r19;
	setp.lt.s32 	%p2, %r18, 1;
	or.pred  	%p3, %p1, %p2;
	@%p3 bra 	$L__BB0_13;
	mul.lo.s32 	%r2, %r18, %r1;
	and.b32  	%r3, %r18, 15;
	setp.lt.u32 	%p4, %r18, 16;
	mov.b32 	%r113, 0;
	@%p4 bra 	$L__BB0_4;
	and.b32  	%r113, %r18, 2147483632;
	neg.s32 	%r111, %r113;
	mul.wide.u32 	%rd25, %r2, 4;
	add.s64 	%rd26, %rd25, 32;
	add.s64 	%rd52, %rd1, %rd26;
	add.s64 	%rd51, %rd2, %rd26;
	add.s64 	%rd50, %rd3, %rd26;
$L__BB0_3:
	.pragma "nounroll";
	ld.global.u32 	%r21, [%rd50+-32];
	ld.global.u32 	%r22, [%rd51+-32];
	add.s32 	%r23, %r22, %r21;
	st.global.u32 	[%rd52+-32], %r23;
	ld.global.u32 	%r24, [%rd50+-28];
	ld.global.u32 	%r25, [%rd51+-28];
	add.s32 	%r26, %r25, %r24;
	st.global.u32 	[%rd52+-28], %r26;
	ld.global.u32 	%r27, [%rd50+-24];
	ld.global.u32 	%r28, [%rd51+-24];
	add.s32 	%r29, %r28, %r27;
	st.global.u32 	[%rd52+-24], %r29;
	ld.global.u32 	%r30, [%rd50+-20];
	ld.global.u32 	%r31, [%rd51+-20];
	add.s32 	%r32, %r31, %r30;
	st.global.u32 	[%rd52+-20], %r32;
	ld.global.u32 	%r33, [%rd50+-16];
	ld.global.u32 	%r34, [%rd51+-16];
	add.s32 	%r35, %r34, %r33;
	st.global.u32 	[%rd52+-16], %r35;
	ld.global.u32 	%r36, [%rd50+-12];
	ld.global.u32 	%r37, [%rd51+-12];
	add.s32 	%r38, %r37, %r36;
	st.global.u32 	[%rd52+-12], %r38;
	ld.global.u32 	%r39, [%rd50+-8];
	ld.global.u32 	%r40, [%rd51+-8];
	add.s32 	%r41, %r40, %r39;
	st.global.u32 	[%rd52+-8], %r41;
	ld.global.u32 	%r42, [%rd50+-4];
	ld.global.u32 	%r43, [%rd51+-4];
	add.s32 	%r44, %r43, %r42;
	st.global.u32 	[%rd52+-4], %r44;
	ld.global.u32 	%r45, [%rd50];
	ld.global.u32 	%r46, [%rd51];
	add.s32 	%r47, %r46, %r45;
	st.global.u32 	[%rd52], %r47;
	ld.global.u32 	%r48, [%rd50+4];
	ld.global.u32 	%r49, [%rd51+4];
	add.s32 	%r50, %r49, %r48;
	st.global.u32 	[%rd52+4], %r50;
	ld.global.u32 	%r51, [%rd50+8];
	ld.global.u32 	%r52, [%rd51+8];
	add.s32 	%r53, %r52, %r51;
	st.global.u32 	[%rd52+8], %r53;
	ld.global.u32 	%r54, [%rd50+12];
	ld.global.u32 	%r55, [%rd51+12];
	add.s32 	%r56, %r55, %r54;
	st.global.u32 	[%rd52+12], %r56;
	ld.global.u32 	%r57, [%rd50+16];
	ld.global.u32 	%r58, [%rd51+16];
	add.s32 	%r59, %r58, %r57;
	st.global.u32 	[%rd52+16], %r59;
	ld.global.u32 	%r60, [%rd50+20];
	ld.global.u32 	%r61, [%rd51+20];
	add.s32 	%r62, %r61, %r60;
	st.global.u32 	[%rd52+20], %r62;
	ld.global.u32 	%r63, [%rd50+24];
	ld.global.u32 	%r64, [%rd51+24];
	add.s32 	%r65, %r64, %r63;
	st.global.u32 	[%rd52+24], %r65;
	ld.global.u32 	%r66, [%rd50+28];
	ld.global.u32 	%r67, [%rd51+28];
	add.s32 	%r68, %r67, %r66;
	st.global.u32 	[%rd52+28], %r68;
	add.s32 	%r111, %r111, 16;
	add.s64 	%rd52, %rd52, 64;
	add.s64 	%rd51, %rd51, 64;
	add.s64 	%rd50, %rd50, 64;
	setp.ne.s32 	%p5, %r111, 0;
	@%p5 bra 	$L__BB0_3;
$L__BB0_4:
	setp.eq.s32 	%p6, %r3, 0;
	@%p6 bra 	$L__BB0_13;
	and.b32  	%r9, %r18, 7;
	setp.lt.u32 	%p7, %r3, 8;
	@%p7 bra 	$L__BB0_7;
	add.s32 	%r69, %r113, %r2;
	mul.wide.u32 	%rd27, %r69, 4;
	add.s64 	%rd28, %rd3, %rd27;
	ld.global.u32 	%r70, [%rd28];
	add.s64 	%rd29, %rd2, %rd27;
	ld.global.u32 	%r71, [%rd29];
	add.s32 	%r72, %r71, %r70;
	add.s64 	%rd30, %rd1, %rd27;
	st.global.u32 	[%rd30], %r72;
	cvt.u64.u32 	%rd31, %r2;
	cvt.u64.u32 	%rd32, %r113;
	add.s64 	%rd33, %rd32, %rd31;
	shl.b64 	%rd34, %rd33, 2;
	add.s64 	%rd35, %rd3, %rd34;
	ld.global.u32 	%r73, [%rd35+4];
	add.s64 	%rd36, %rd2, %rd34;
	ld.global.u32 	%r74, [%rd36+4];
	add.s32 	%r75, %r74, %r73;
	add.s64 	%rd37, %rd1, %rd34;
	st.global.u32 	[%rd37+4], %r75;
	ld.global.u32 	%r76, [%rd35+8];
	ld.global.u32 	%r77, [%rd36+8];
	add.s32 	%r78, %r77, %r76;
	st.global.u32 	[%rd37+8], %r78;
	ld.global.u32 	%r79, [%rd35+12];
	ld.global.u32 	%r80, [%rd36+12];
	add.s32 	%r81, %r80, %r79;
	st.global.u32 	[%rd37+12], %r81;
	ld.global.u32 	%r82, [%rd35+16];
	ld.global.u32 	%r83, [%rd36+16];
	add.s32 	%r84, %r83, %r82;
	st.global.u32 	[%rd37+16], %r84;
	ld.global.u32 	%r85, [%rd35+20];
	ld.global.u32 	%r86, [%rd36+20];
	add.s32 	%r87, %r86, %r85;
	st.global.u32 	[%rd37+20], %r87;
	ld.global.u32 	%r88, [%rd35+24];
	ld.global.u32 	%r89, [%rd36+24];
	add.s32 	%r90, %r89, %r88;
	st.global.u32 	[%rd37+24], %r90;
	ld.global.u32 	%r91, [%rd35+28];
	ld.global.u32 	%r92, [%rd36+28];
	add.s32 	%r93, %r92, %r91;
	st.global.u32 	[%rd37+28], %r93;
	add.s32 	%r113, %r113, 8;
$L__BB0_7:
	setp.eq.s32 	%p8, %r9, 0;
	@%p8 bra 	$L__BB0_13;
	and.b32  	%r12, %r18, 3;
	setp.lt.u32 	%p9, %r9, 4;
	@%p9 bra 	$L__BB0_10;
	add.s32 	%r94, %r113, %r2;
	mul.wide.u32 	%rd38, %r94, 4;
	add.s64 	%rd39, %rd3, %rd38;
	ld.global.u32 	%r95, [%rd39];
	add.s64 	%rd40, %rd2, %rd38;
	ld.global.u32 	%r96, [%rd40];
	add.s32 	%r97, %r96, %r95;
	add.s64 	%rd41, %rd1, %rd38;
	st.global.u32 	[%rd41], %r97;
	cvt.u64.u32 	%rd42, %r2;
	cvt.u64.u32 	%rd43, %r113;
	add.s64 	%rd44, %rd43, %rd42;
	shl.b64 	%rd45, %rd44, 2;
	add.s64 	%rd46, %rd3, %rd45;
	ld.global.u32 	%r98, [%rd46+4];
	add.s64 	%rd47, %rd2, %rd45;
	ld.global.u32 	%r99, [%rd47+4];
	add.s32 	%r100, %r99, %r98;
	add.s64 	%rd48, %rd1, %rd45;
	st.global.u32 	[%rd48+4], %r100;
	ld.global.u32 	%r101, [%rd46+8];
	ld.global.u32 	%r102, [%rd47+8];
	add.s32 	%r103, %r102, %r101;
	st.global.u32 	[%rd48+8], %r103;
	ld.global.u32 	%r104, [%rd46+12];
	ld.global.u32 	%r105, [%rd47+12];
	add.s32 	%r106, %r105, %r104;
	st.global.u32 	[%rd48+12], %r106;
	add.s32 	%r113, %r113, 4;
$L__BB0_10:
	setp.eq.s32 	%p10, %r12, 0;
	@%p10 bra 	$L__BB0_13;
	add.s32 	%r107, %r113, %r2;
	mul.wide.u32 	%rd49, %r107, 4;
	add.s64 	%rd55, %rd1, %rd49;
	add.s64 	%rd54, %rd2, %rd49;
	add.s64 	%rd53, %rd3, %rd49;
	neg.s32 	%r115, %r12;
$L__BB0_12:
	.pragma "nounroll";
	ld.global.u32 	%r108, [%rd53];
	ld.global.u32 	%r109, [%rd54];
	add.s32 	%r110, %r109, %r108;
	st.global.u32 	[%rd55], %r110;
	add.s64 	%rd55, %rd55, 4;
	add.s64 	%rd54, %rd54, 4;
	add.s64 	%rd53, %rd53, 4;
	add.s32 	%r115, %r115, 1;
	setp.ne.s32 	%p11, %r115, 0;
	@%p11 bra 	$L__BB0_12;
$L__BB0_13:
	ret;

}
	// .globl	_Z17addMatrixByColumnPiS_S_ii
.visible .entry _Z17addMatrixByColumnPiS_S_ii(
	.param .u64 .ptr .align 1 _Z17addMatrixByColumnPiS_S_ii_param_0,
	.param .u64 .ptr .align 1 _Z17addMatrixByColumnPiS_S_ii_param_1,
	.param .u64 .ptr .align 1 _Z17addMatrixByColumnPiS_S_ii_param_2,
	.param .u32 _Z17addMatrixByColumnPiS_S_ii_param_3,
	.param .u32 _Z17addMatrixByColumnPiS_S_ii_param_4
)
{
	.reg .pred 	%p<12>;
	.reg .b32 	%r<122>;
	.reg .b64 	%rd<101>;

	ld.param.u64 	%rd4, [_Z17addMatrixByColumnPiS_S_ii_param_0];
	ld.param.u64 	%rd5, [_Z17addMatrixByColumnPiS_S_ii_param_1];
	ld.param.u64 	%rd6, [_Z17addMatrixByColumnPiS_S_ii_param_2];
	ld.param.u32 	%r23, [_Z17addMatrixByColumnPiS_S_ii_param_3];
	ld.param.u32 	%r24, [_Z17addMatrixByColumnPiS_S_ii_param_4];
	cvta.to.global.u64 	%rd1, %rd6;
	cvta.to.global.u64 	%rd2, %rd5;
	cvta.to.global.u64 	%rd3, %rd4;
	mov.u32 	%r1, %tid.x;
	setp.ge.s32 	%p1, %r1, %r24;
	setp.lt.s32 	%p2, %r23, 1;
	or.pred  	%p3, %p1, %p2;
	@%p3 bra 	$L__BB1_13;
	and.b32  	%r2, %r23, 15;
	setp.lt.u32 	%p4, %r23, 16;
	mov.b32 	%r118, 0;
	@%p4 bra 	$L__BB1_4;
	and.b32  	%r118, %r23, 2147483632;
	neg.s32 	%r116, %r118;
	shl.b32 	%r5, %r24, 4;
	mul.wide.s32 	%rd11, %r24, 4;
	mov.u32 	%r115, %r1;
$L__BB1_3:
	.pragma "nounroll";
	mul.wide.s32 	%rd7, %r115, 4;
	add.s64 	%rd8, %rd3, %rd7;
	ld.global.u32 	%r26, [%rd8];
	add.s64 	%rd9, %rd2, %rd7;
	ld.global.u32 	%r27, [%rd9];
	add.s32 	%r28, %r27, %r26;
	add.s64 	%rd10, %rd1, %rd7;
	st.global.u32 	[%rd10], %r28;
	add.s64 	%rd12, %rd8, %rd11;
	ld.global.u32 	%r29, [%rd12];
	add.s64 	%rd13, %rd9, %rd11;
	ld.global.u32 	%r30, [%rd13];
	add.s32 	%r31, %r30, %r29;
	add.s64 	%rd14, %rd10, %rd11;
	st.global.u32 	[%rd14], %r31;
	add.s64 	%rd15, %rd12, %rd11;
	ld.global.u32 	%r32, [%rd15];
	add.s64 	%rd16, %rd13, %rd11;
	ld.global.u32 	%r33, [%rd16];
	add.s32 	%r34, %r33, %r32;
	add.s64 	%rd17, %rd14, %rd11;
	st.global.u32 	[%rd17], %r34;
	add.s64 	%rd18, %rd15, %rd11;
	ld.global.u32 	%r35, [%rd18];
	add.s64 	%rd19, %rd16, %rd11;
	ld.global.u32 	%r36, [%rd19];
	add.s32 	%r37, %r36, %r35;
	add.s64 	%rd20, %rd17, %rd11;
	st.global.u32 	[%rd20], %r37;
	add.s64 	%rd21, %rd18, %rd11;
	ld.global.u32 	%r38, [%rd21];
	add.s64 	%rd22, %rd19, %rd11;
	ld.global.u32 	%r39, [%rd22];
	add.s32 	%r40, %r39, %r38;
	add.s64 	%rd23, %rd20, %rd11;
	st.global.u32 	[%rd23], %r40;
	add.s64 	%rd24, %rd21, %rd11;
	ld.global.u32 	%r41, [%rd24];
	add.s64 	%rd25, %rd22, %rd11;
	ld.global.u32 	%r42, [%rd25];
	add.s32 	%r43, %r42, %r41;
	add.s64 	%rd26, %rd23, %rd11;
	st.global.u32 	[%rd26], %r43;
	add.s64 	%rd27, %rd24, %rd11;
	ld.global.u32 	%r44, [%rd27];
	add.s64 	%rd28, %rd25, %rd11;
	ld.global.u32 	%r45, [%rd28];
	add.s32 	%r46, %r45, %r44;
	add.s64 	%rd29, %rd26, %rd11;
	st.global.u32 	[%rd29], %r46;
	add.s64 	%rd30, %rd27, %rd11;
	ld.global.u32 	%r47, [%rd30];
	add.s64 	%rd31, %rd28, %rd11;
	ld.global.u32 	%r48, [%rd31];
	add.s32 	%r49, %r48, %r47;
	add.s64 	%rd32, %rd29, %rd11;
	st.global.u32 	[%rd32], %r49;
	add.s64 	%rd33, %rd30, %rd11;
	ld.global.u32 	%r50, [%rd33];
	add.s64 	%rd34, %rd31, %rd11;
	ld.global.u32 	%r51, [%rd34];
	add.s32 	%r52, %r51, %r50;
	add.s64 	%rd35, %rd32, %rd11;
	st.global.u32 	[%rd35], %r52;
	add.s64 	%rd36, %rd33, %rd11;
	ld.global.u32 	%r53, [%rd36];
	add.s64 	%rd37, %rd34, %rd11;
	ld.global.u32 	%r54, [%rd37];
	add.s32 	%r55, %r54, %r53;
	add.s64 	%rd38, %rd35, %rd11;
	st.global.u32 	[%rd38], %r55;
	add.s64 	%rd39, %rd36, %rd11;
	ld.global.u32 	%r56, [%rd39];
	add.s64 	%rd40, %rd37, %rd11;
	ld.global.u32 	%r57, [%rd40];
	add.s32 	%r58, %r57, %r56;
	add.s64 	%rd41, %rd38, %rd11;
	st.global.u32 	[%rd41], %r58;
	add.s64 	%rd42, %rd39, %rd11;
	ld.global.u32 	%r59, [%rd42];
	add.s64 	%rd43, %rd40, %rd11;
	ld.global.u32 	%r60, [%rd43];
	add.s32 	%r61, %r60, %r59;
	add.s64 	%rd44, %rd41, %rd11;
	st.global.u32 	[%rd44], %r61;
	add.s64 	%rd45, %rd42, %rd11;
	ld.global.u32 	%r62, [%rd45];
	add.s64 	%rd46, %rd43, %rd11;
	ld.global.u32 	%r63, [%rd46];
	add.s32 	%r64, %r63, %r62;
	add.s64 	%rd47, %rd44, %rd11;
	st.global.u32 	[%rd47], %r64;
	add.s64 	%rd48, %rd45, %rd11;
	ld.global.u32 	%r65, [%rd48];
	add.s64 	%rd49, %rd46, %rd11;
	ld.global.u32 	%r66, [%rd49];
	add.s32 	%r67, %r66, %r65;
	add.s64 	%rd50, %rd47, %rd11;
	st.global.u32 	[%rd50], %r67;
	add.s64 	%rd51, %rd48, %rd11;
	ld.global.u32 	%r68, [%rd51];
	add.s64 	%rd52, %rd49, %rd11;
	ld.global.u32 	%r69, [%rd52];
	add.s32 	%r70, %r69, %r68;
	add.s64 	%rd53, %rd50, %rd11;
	st.global.u32 	[%rd53], %r70;
	add.s64 	%rd54, %rd51, %rd11;
	ld.global.u32 	%r71, [%rd54];
	add.s64 	%rd55, %rd52, %rd11;
	ld.global.u32 	%r72, [%rd55];
	add.s32 	%r73, %r72, %r71;
	add.s64 	%rd56, %rd53, %rd11;
	st.global.u32 	[%rd56], %r73;
	add.s32 	%r116, %r116, 16;
	add.s32 	%r115, %r115, %r5;
	setp.ne.s32 	%p5, %r116, 0;
	@%p5 bra 	$L__BB1_3;
$L__BB1_4:
	setp.eq.s32 	%p6, %r2, 0;
	@%p6 bra 	$L__BB1_13;
	and.b32  	%r11, %r23, 7;
	setp.lt.u32 	%p7, %r2, 8;
	@%p7 bra 	$L__BB1_7;
	mad.lo.s32 	%r74, %r118, %r24, %r1;
	mul.wide.s32 	%rd57, %r74, 4;
	add.s64 	%rd58, %rd3, %rd57;
	ld.global.u32 	%r75, [%rd58];
	add.s64 	%rd59, %rd2, %rd57;
	ld.global.u32 	%r76, [%rd59];
	add.s32 	%r77, %r76, %r75;
	add.s64 	%rd60, %rd1, %rd57;
	st.global.u32 	[%rd60], %r77;
	mul.wide.s32 	%rd61, %r24, 4;
	add.s64 	%rd62, %rd58, %rd61;
	ld.global.u32 	%r78, [%rd62];
	add.s64 	%rd63, %rd59, %rd61;
	ld.global.u32 	%r79, [%rd63];
	add.s32 	%r80, %r79, %r78;
	add.s64 	%rd64, %rd60, %rd61;
	st.global.u32 	[%rd64], %r80;
	add.s64 	%rd65, %rd62, %rd61;
	ld.global.u32 	%r81, [%rd65];
	add.s64 	%rd66, %rd63, %rd61;
	ld.global.u32 	%r82, [%rd66];
	add.s32 	%r83, %r82, %r81;
	add.s64 	%rd67, %rd64, %rd61;
	st.global.u32 	[%rd67], %r83;
	add.s64 	%rd68, %rd65, %rd61;
	ld.global.u32 	%r84, [%rd68];
	add.s64 	%rd69, %rd66, %rd61;
	ld.global.u32 	%r85, [%rd69];
	add.s32 	%r86, %r85, %r84;
	add.s64 	%rd70, %rd67, %rd61;
	st.global.u32 	[%rd70], %r86;
	add.s64 	%rd71, %rd68, %rd61;
	ld.global.u32 	%r87, [%rd71];
	add.s64 	%rd72, %rd69, %rd61;
	ld.global.u32 	%r88, [%rd72];
	add.s32 	%r89, %r88, %r87;
	add.s64 	%rd73, %rd70, %rd61;
	st.global.u32 	[%rd73], %r89;
	add.s64 	%rd74, %rd71, %rd61;
	ld.global.u32 	%r90, [%rd74];
	add.s64 	%rd75, %rd72, %rd61;
	ld.global.u32 	%r91, [%rd75];
	add.s32 	%r92, %r91, %r90;
	add.s64 	%rd76, %rd73, %rd61;
	st.global.u32 	[%rd76], %r92;
	add.s64 	%rd77, %rd74, %rd61;
	ld.global.u32 	%r93, [%rd77];
	add.s64 	%rd78, %rd75, %rd61;
	ld.global.u32 	%r94, [%rd78];
	add.s32 	%r95, %r94, %r93;
	add.s64 	%rd79, %rd76, %rd61;
	st.global.u32 	[%rd79], %r95;
	add.s64 	%rd80, %rd77, %rd61;
	ld.global.u32 	%r96, [%rd80];
	add.s64 	%rd81, %rd78, %rd61;
	ld.global.u32 	%r97, [%rd81];
	add.s32 	%r98, %r97, %r96;
	add.s64 	%rd82, %rd79, %rd61;
	st.global.u32 	[%rd82], %r98;
	add.s32 	%r118, %r118, 8;
$L__BB1_7:
	setp.eq.s32 	%p8, %r11, 0;
	@%p8 bra 	$L__BB1_13;
	and.b32  	%r14, %r23, 3;
	setp.lt.u32 	%p9, %r11, 4;
	@%p9 bra 	$L__BB1_10;
	mad.lo.s32 	%r99, %r118, %r24, %r1;
	mul.wide.s32 	%rd83, %r99, 4;
	add.s64 	%rd84, %rd3, %rd83;
	ld.global.u32 	%r100, [%rd84];
	add.s64 	%rd85, %rd2, %rd83;
	ld.global.u32 	%r101, [%rd85];
	add.s32 	%r102, %r101, %r100;
	add.s64 	%rd86, %rd1, %rd83;
	st.global.u32 	[%rd86], %r102;
	mul.wide.s32 	%rd87, %r24, 4;
	add.s64 	%rd88, %rd84, %rd87;
	ld.global.u32 	%r103, [%rd88];
	add.s64 	%rd89, %rd85, %rd87;
	ld.global.u32 	%r104, [%rd89];
	add.s32 	%r105, %r104, %r103;
	add.s64 	%rd90, %rd86, %rd87;
	st.global.u32 	[%rd90], %r105;
	add.s64 	%rd91, %rd88, %rd87;
	ld.global.u32 	%r106, [%rd91];
	add.s64 	%rd92, %rd89, %rd87;
	ld.global.u32 	%r107, [%rd92];
	add.s32 	%r108, %r107, %r106;
	add.s64 	%rd93, %rd90, %rd87;
	st.global.u32 	[%rd93], %r108;
	add.s64 	%rd94, %rd91, %rd87;
	ld.global.u32 	%r109, [%rd94];
	add.s64 	%rd95, %rd92, %rd87;
	ld.global.u32 	%r110, [%rd95];
	add.s32 	%r111, %r110, %r109;
	add.s64 	%rd96, %rd93, %rd87;
	st.global.u32 	[%rd96], %r111;
	add.s32 	%r118, %r118, 4;
$L__BB1_10:
	setp.eq.s32 	%p10, %r14, 0;
	@%p10 bra 	$L__BB1_13;
	mad.lo.s32 	%r121, %r118, %r24, %r1;
	neg.s32 	%r120, %r14;
$L__BB1_12:
	.pragma "nounroll";
	mul.wide.s32 	%rd97, %r121, 4;
	add.s64 	%rd98, %rd3, %rd97;
	ld.global.u32 	%r112, [%rd98];
	add.s64 	%rd99, %rd2, %rd97;
	ld.global.u32 	%r113, [%rd99];
	add.s32 	%r114, %r113, %r112;
	add.s64 	%rd100, %rd1, %rd97;
	st.global.u32 	[%rd100], %r114;
	add.s32 	%r121, %r121, %r24;
	add.s32 	%r120, %r120, 1;
	setp.ne.s32 	%p11, %r120, 0;
	@%p11 bra 	$L__BB1_12;
$L__BB1_13:
	ret;

}
	// .globl	_Z18addMatrixByElementPiS_S_ii
.visible .entry _Z18addMatrixByElementPiS_S_ii(
	.param .u64 .ptr .align 1 _Z18addMatrixByElementPiS_S_ii_param_0,
	.param .u64 .ptr .align 1 _Z18addMatrixByElementPiS_S_ii_param_1,
	.param .u64 .ptr .align 1 _Z18addMatrixByElementPiS_S_ii_param_2,
	.param .u32 _Z18addMatrixByElementPiS_S_ii_param_3,
	.param .u32 _Z18addMatrixByElementPiS_S_ii_param_4
)
{
	.reg .pred 	%p<4>;
	.reg .b32 	%r<15>;
	.reg .b64 	%rd<11>;

	ld.param.u64 	%rd1, [_Z18addMatrixByElementPiS_S_ii_param_0];
	ld.param.u64 	%rd2, [_Z18addMatrixByElementPiS_S_ii_param_1];
	ld.param.u64 	%rd3, [_Z18addMatrixByElementPiS_S_ii_param_2];
	ld.param.u32 	%r4, [_Z18addMatrixByElementPiS_S_ii_param_3];
	ld.param.u32 	%r3, [_Z18addMatrixByElementPiS_S_ii_param_4];
	mov.u32 	%r5, %ctaid.y;
	mov.u32 	%r6, %ntid.y;
	mov.u32 	%r7, %tid.y;
	mad.lo.s32 	%r1, %r5, %r6, %r7;
	mov.u32 	%r8, %ctaid.x;
	mov.u32 	%r9, %ntid.x;
	mov.u32 	%r10, %tid.x;
	mad.lo.s32 	%r2, %r8, %r9, %r10;
	setp.ge.s32 	%p1, %r1, %r4;
	setp.ge.s32 	%p2, %r2, %r3;
	or.pred  	%p3, %p1, %p2;
	@%p3 bra 	$L__BB2_2;
	cvta.to.global.u64 	%rd4, %rd1;
	cvta.to.global.u64 	%rd5, %rd2;
	cvta.to.global.u64 	%rd6, %rd3;
	mad.lo.s32 	%r11, %r3, %r1, %r2;
	mul.wide.s32 	%rd7, %r11, 4;
	add.s64 	%rd8, %rd4, %rd7;
	ld.global.u32 	%r12, [%rd8];
	add.s64 	%rd9, %rd5, %rd7;
	ld.global.u32 	%r13, [%rd9];
	add.s32 	%r14, %r13, %r12;
	add.s64 	%rd10, %rd6, %rd7;
	st.global.u32 	[%rd10], %r14;
$L__BB2_2:
	ret;

}


// ===== COMPILED SASS (sm_100) =====

	.target	sm_100

	.elftype	@"ET_EXEC"


//--------------------- .note.nv.tkinfo           --------------------------
	.section	.note.nv.tkinfo,"",@"SHT_NOTE"
	.sectionflags	@"SHF_NOTE_NV_TKINFO"
	.tkinfo
        /*0018*/ 	.word	0x00000002
        /*0030*/ 	.string	""
        /*0030*/ 	.string	"ptxas"
        /*0030*/ 	.string	"Cuda compilation tools, release 13.0, V13.0.88"
        /*0030*/ 	.string	"Build cuda_13.0.r13.0/compiler.36424714_0"
        /*0030*/ 	.string	"-arch sm_100 -m 64 "



//--------------------- .note.nv.cuinfo           --------------------------
	.section	.note.nv.cuinfo,"",@"SHT_NOTE"
	.sectionflags	@"SHF_NOTE_NV_CUINFO"
        /*0018*/ 	.short	0x0002
        /*001a*/ 	.short	0x0064
        /*001c*/ 	.short	0x0082
	.zero		2


//--------------------- .nv.info                  --------------------------
	.section	.nv.info,"",@"SHT_CUDA_INFO"
	.align	4


	//----- nvinfo : EIATTR_REGCOUNT
	.align		4
        /*0000*/ 	.byte	0x04, 0x2f
        /*0002*/ 	.short	(.L_1 - .L_0)
	.align		4
.L_0:
        /*0004*/ 	.word	index@(_Z14addMatrixByRowPiS_S_ii)
        /*0008*/ 	.word	0x00000016


	//----- nvinfo : EIATTR_FRAME_SIZE
	.align		4
.L_1:
        /*000c*/ 	.byte	0x04, 0x11
        /*000e*/ 	.short	(.L_3 - .L_2)
	.align		4
.L_2:
        /*0010*/ 	.word	index@(_Z14addMatrixByRowPiS_S_ii)
        /*0014*/ 	.word	0x00000000


	//----- nvinfo : EIATTR_REGCOUNT
	.align		4
.L_3:
        /*0018*/ 	.byte	0x04, 0x2f
        /*001a*/ 	.short	(.L_5 - .L_4)
	.align		4
.L_4:
        /*001c*/ 	.word	index@(_Z17addMatrixByColumnPiS_S_ii)
        /*0020*/ 	.word	0x0000001e


	//----- nvinfo : EIATTR_FRAME_SIZE
	.align		4
.L_5:
        /*0024*/ 	.byte	0x04, 0x11
        /*0026*/ 	.short	(.L_7 - .L_6)
	.align		4
.L_6:
        /*0028*/ 	.word	index@(_Z17addMatrixByColumnPiS_S_ii)
        /*002c*/ 	.word	0x00000000


	//----- nvinfo : EIATTR_REGCOUNT
	.align		4
.L_7:
        /*0030*/ 	.byte	0x04, 0x2f
        /*0032*/ 	.short	(.L_9 - .L_8)
	.align		4
.L_8:
        /*0034*/ 	.word	index@(_Z18addMatrixByElementPiS_S_ii)
        /*0038*/ 	.word	0x0000000c


	//----- nvinfo : EIATTR_FRAME_SIZE
	.align		4
.L_9:
        /*003c*/ 	.byte	0x04, 0x11
        /*003e*/ 	.short	(.L_11 - .L_10)
	.align		4
.L_10:
        /*0040*/ 	.word	index@(_Z18addMatrixByElementPiS_S_ii)
        /*0044*/ 	.word	0x00000000


	//----- nvinfo : EIATTR_MIN_STACK_SIZE
	.align		4
.L_11:
        /*0048*/ 	.byte	0x04, 0x12
        /*004a*/ 	.short	(.L_13 - .L_12)
	.align		4
.L_12:
        /*004c*/ 	.word	index@(_Z18addMatrixByElementPiS_S_ii)
        /*0050*/ 	.word	0x00000000


	//----- nvinfo : EIATTR_MIN_STACK_SIZE
	.align		4
.L_13:
        /*0054*/ 	.byte	0x04, 0x12
        /*0056*/ 	.short	(.L_15 - .L_14)
	.align		4
.L_14:
        /*0058*/ 	.word	index@(_Z17addMatrixByColumnPiS_S_ii)
        /*005c*/ 	.word	0x00000000


	//----- nvinfo : EIATTR_MIN_STACK_SIZE
	.align		4
.L_15:
        /*0060*/ 	.byte	0x04, 0x12
        /*0062*/ 	.short	(.L_17 - .L_16)
	.align		4
.L_16:
        /*0064*/ 	.word	index@(_Z14addMatrixByRowPiS_S_ii)
        /*0068*/ 	.word	0x00000000
.L_17:


//--------------------- .nv.compat                --------------------------
	.section	.nv.compat,"",@"SHT_CUDA_COMPAT_INFO"
	.align	4
        /*0000*/ 	.byte	0x02, 0x09, 0x00, 0x00, 0x02, 0x02, 0x01, 0x00, 0x02, 0x05, 0x05, 0x00, 0x03, 0x07, 0x01, 0x01
        /*0010*/ 	.byte	0x02, 0x03, 0x00, 0x00, 0x02, 0x06, 0x01, 0x00, 0x04, 0x0b, 0x08, 0x00, 0x09, 0x00, 0x00, 0x00
        /*0020*/ 	.byte	0x00, 0x00, 0x00, 0x00


//--------------------- .nv.info._Z18addMatrixByElementPiS_S_ii --------------------------
	.section	.nv.info._Z18addMatrixByElementPiS_S_ii,"",@"SHT_CUDA_INFO"
	.sectionflags	@""
	.align	4


	//----- nvinfo : EIATTR_CUDA_API_VERSION
	.align		4
        /*0000*/ 	.byte	0x04, 0x37
        /*0002*/ 	.short	(.L_19 - .L_18)
.L_18:
        /*0004*/ 	.word	0x00000082


	//----- nvinfo : EIATTR_KPARAM_INFO
	.align		4
.L_19:
        /*0008*/ 	.byte	0x04, 0x17
        /*000a*/ 	.short	(.L_21 - .L_20)
.L_20:
        /*000c*/ 	.word	0x00000000
        /*0010*/ 	.short	0x0004
        /*0012*/ 	.short	0x001c
        /*0014*/ 	.byte	0x00, 0xf0, 0x11, 0x00


	//----- nvinfo : EIATTR_KPARAM_INFO
	.align		4
.L_21:
        /*0018*/ 	.byte	0x04, 0x17
        /*001a*/ 	.short	(.L_23 - .L_22)
.L_22:
        /*001c*/ 	.word	0x00000000
        /*0020*/ 	.short	0x0003
        /*0022*/ 	.short	0x0018
        /*0024*/ 	.byte	0x00, 0xf0, 0x11, 0x00


	//----- nvinfo : EIATTR_KPARAM_INFO
	.align		4
.L_23:
        /*0028*/ 	.byte	0x04, 0x17
        /*002a*/ 	.short	(.L_25 - .L_24)
.L_24:
        /*002c*/ 	.word	0x00000000
        /*0030*/ 	.short	0x0002
        /*0032*/ 	.short	0x0010
        /*0034*/ 	.byte	0x00, 0xf5, 0x21, 0x00


	//----- nvinfo : EIATTR_KPARAM_INFO
	.align		4
.L_25:
        /*0038*/ 	.byte	0x04, 0x17
        /*003a*/ 	.short	(.L_27 - .L_26)
.L_26:
        /*003c*/ 	.word	0x00000000
        /*0040*/ 	.short	0x0001
        /*0042*/ 	.short	0x0008
        /*0044*/ 	.byte	0x00, 0xf5, 0x21, 0x00


	//----- nvinfo : EIATTR_KPARAM_INFO
	.align		4
.L_27:
        /*0048*/ 	.byte	0x04, 0x17
        /*004a*/ 	.short	(.L_29 - .L_28)
.L_28:
        /*004c*/ 	.word	0x00000000
        /*0050*/ 	.short	0x0000
        /*0052*/ 	.short	0x0000
        /*0054*/ 	.byte	0x00, 0xf5, 0x21, 0x00


	//----- nvinfo : EIATTR_SPARSE_MMA_MASK
	.align		4
.L_29:
        /*0058*/ 	.byte	0x03, 0x50
        /*005a*/ 	.short	0x0000


	//----- nvinfo : EIATTR_MAXREG_COUNT
	.align		4
        /*005c*/ 	.byte	0x03, 0x1b
        /*005e*/ 	.short	0x00ff


	//----- nvinfo : EIATTR_MERCURY_ISA_VERSION
	.align		4
        /*0060*/ 	.byte	0x03, 0x5f
        /*0062*/ 	.short	0x0101


	//----- nvinfo : EIATTR_VRC_CTA_INIT_COUNT
	.align		4
        /*0064*/ 	.byte	0x02, 0x4a
	.zero		1
	.zero		1


	//----- nvinfo : EIATTR_EXIT_INSTR_OFFSETS
	.align		4
        /*0068*/ 	.byte	0x04, 0x1c
        /*006a*/ 	.short	(.L_31 - .L_30)


	//   ....[0]....
.L_30:
        /*006c*/ 	.word	0x000000c0


	//   ....[1]....
        /*0070*/ 	.word	0x00000190


	//----- nvinfo : EIATTR_CBANK_PARAM_SIZE
	.align		4
.L_31:
        /*0074*/ 	.byte	0x03, 0x19
        /*0076*/ 	.short	0x0020


	//----- nvinfo : EIATTR_PARAM_CBANK
	.align		4
        /*0078*/ 	.byte	0x04, 0x0a
        /*007a*/ 	.short	(.L_33 - .L_32)
	.align		4
.L_32:
        /*007c*/ 	.word	index@(.nv.constant0._Z18addMatrixByElementPiS_S_ii)
        /*0080*/ 	.short	0x0380
        /*0082*/ 	.short	0x0020


	//----- nvinfo : EIATTR_SW_WAR
	.align		4
.L_33:
        /*0084*/ 	.byte	0x04, 0x36
        /*0086*/ 	.short	(.L_35 - .L_34)
.L_34:
        /*0088*/ 	.word	0x00000008
.L_35:


//--------------------- .nv.info._Z17addMatrixByColumnPiS_S_ii --------------------------
	.section	.nv.info._Z17addMatrixByColumnPiS_S_ii,"",@"SHT_CUDA_INFO"
	.sectionflags	@""
	.align	4


	//----- nvinfo : EIATTR_CUDA_API_VERSION
	.align		4
        /*0000*/ 	.byte	0x04, 0x37
        /*0002*/ 	.short	(.L_37 - .L_36)
.L_36:
        /*0004*/ 	.word	0x00000082


	//----- nvinfo : EIATTR_KPARAM_INFO
	.align		4
.L_37:
        /*0008*/ 	.byte	0x04, 0x17
        /*000a*/ 	.short	(.L_39 - .L_38)
.L_38:
        /*000c*/ 	.word	0x00000000
        /*0010*/ 	.short	0x0004
        /*0012*/ 	.short	0x001c
        /*0014*/ 	.byte	0x00, 0xf0, 0x11, 0x00


	//----- nvinfo : EIATTR_KPARAM_INFO
	.align		4
.L_39:
        /*0018*/ 	.byte	0x04, 0x17
        /*001a*/ 	.short	(.L_41 - .L_40)
.L_40:
        /*001c*/ 	.word	0x00000000
        /*0020*/ 	.short	0x0003
        /*0022*/ 	.short	0x0018
        /*0024*/ 	.byte	0x00, 0xf0, 0x11, 0x00


	//----- nvinfo : EIATTR_KPARAM_INFO
	.align		4
.L_41:
        /*0028*/ 	.byte	0x04, 0x17
        /*002a*/ 	.short	(.L_43 - .L_42)
.L_42:
        /*002c*/ 	.word	0x00000000
        /*0030*/ 	.short	0x0002
        /*0032*/ 	.short	0x0010
        /*0034*/ 	.byte	0x00, 0xf5, 0x21, 0x00


	//----- nvinfo : EIATTR_KPARAM_INFO
	.align		4
.L_43:
        /*0038*/ 	.byte	0x04, 0x17
        /*003a*/ 	.short	(.L_45 - .L_44)
.L_44:
        /*003c*/ 	.word	0x00000000
        /*0040*/ 	.short	0x0001
        /*0042*/ 	.short	0x0008
        /*0044*/ 	.byte	0x00, 0xf5, 0x21, 0x00


	//----- nvinfo : EIATTR_KPARAM_INFO
	.align		4
.L_45:
        /*0048*/ 	.byte	0x04, 0x17
        /*004a*/ 	.short	(.L_47 - .L_46)
.L_46:
        /*004c*/ 	.word	0x00000000
        /*0050*/ 	.short	0x0000
        /*0052*/ 	.short	0x0000
        /*0054*/ 	.byte	0x00, 0xf5, 0x21, 0x00


	//----- nvinfo : EIATTR_SPARSE_MMA_MASK
	.align		4
.L_47:
        /*0058*/ 	.byte	0x03, 0x50
        /*005a*/ 	.short	0x0000


	//----- nvinfo : EIATTR_MAXREG_COUNT
	.align		4
        /*005c*/ 	.byte	0x03, 0x1b
        /*005e*/ 	.short	0x00ff


	//----- nvinfo : EIATTR_MERCURY_ISA_VERSION
	.align		4
        /*0060*/ 	.byte	0x03, 0x5f
        /*0062*/ 	.short	0x0101


	//----- nvinfo : EIATTR_VRC_CTA_INIT_COUNT
	.align		4
        /*0064*/ 	.byte	0x02, 0x4a
	.zero		1
	.zero		1


	//----- nvinfo : EIATTR_EXIT_INSTR_OFFSETS
	.align		4
        /*0068*/ 	.byte	0x04, 0x1c
        /*006a*/ 	.short	(.L_49 - .L_48)


	//   ....[0]....
.L_48:
        /*006c*/ 	.word	0x00000050


	//   ....[1]....
        /*0070*/ 	.word	0x00000860


	//   ....[2]....
        /*0074*/ 	.word	0x00000c80


	//   ....[3]....
        /*0078*/ 	.word	0x00000ee0


	//   ....[4]....
        /*007c*/ 	.word	0x00000ff0


	//----- nvinfo : EIATTR_CBANK_PARAM_SIZE
	.align		4
.L_49:
        /*0080*/ 	.byte	0x03, 0x19
        /*0082*/ 	.short	0x0020


	//----- nvinfo : EIATTR_PARAM_CBANK
	.align		4
        /*0084*/ 	.byte	0x04, 0x0a
        /*0086*/ 	.short	(.L_51 - .L_50)
	.align		4
.L_50:
        /*0088*/ 	.word	index@(.nv.constant0._Z17addMatrixByColumnPiS_S_ii)
        /*008c*/ 	.short	0x0380
        /*008e*/ 	.short	0x0020


	//----- nvinfo : EIATTR_SW_WAR
	.align		4
.L_51:
        /*0090*/ 	.byte	0x04, 0x36
        /*0092*/ 	.short	(.L_53 - .L_52)
.L_52:
        /*0094*/ 	.word	0x00000008
.L_53:


//--------------------- .nv.info._Z14addMatrixByRowPiS_S_ii --------------------------
	.section	.nv.info._Z14addMatrixByRowPiS_S_ii,"",@"SHT_CUDA_INFO"
	.sectionflags	@""
	.align	4


	//----- nvinfo : EIATTR_CUDA_API_VERSION
	.align		4
        /*0000*/ 	.byte	0x04, 0x37
        /*0002*/ 	.short	(.L_55 - .L_54)
.L_54:
        /*0004*/ 	.word	0x00000082


	//----- nvinfo : EIATTR_KPARAM_INFO
	.align		4
.L_55:
        /*0008*/ 	.byte	0x04, 0x17
        /*000a*/ 	.short	(.L_57 - .L_56)
.L_56:
        /*000c*/ 	.word	0x00000000
        /*0010*/ 	.short	0x0004
        /*0012*/ 	.short	0x001c
        /*0014*/ 	.byte	0x00, 0xf0, 0x11, 0x00


	//----- nvinfo : EIATTR_KPARAM_INFO
	.align		4
.L_57:
        /*0018*/ 	.byte	0x04, 0x17
        /*001a*/ 	.short	(.L_59 - .L_58)
.L_58:
        /*001c*/ 	.word	0x00000000
        /*0020*/ 	.short	0x0003
        /*0022*/ 	.short	0x0018
        /*0024*/ 	.byte	0x00, 0xf0, 0x11, 0x00


	//----- nvinfo : EIATTR_KPARAM_INFO
	.align		4
.L_59:
        /*0028*/ 	.byte	0x04, 0x17
        /*002a*/ 	.short	(.L_61 - .L_60)
.L_60:
        /*002c*/ 	.word	0x00000000
        /*0030*/ 	.short	0x0002
        /*0032*/ 	.short	0x0010
        /*0034*/ 	.byte	0x00, 0xf5, 0x21, 0x00


	//----- nvinfo : EIATTR_KPARAM_INFO
	.align		4
.L_61:
        /*0038*/ 	.byte	0x04, 0x17
        /*003a*/ 	.short	(.L_63 - .L_62)
.L_62:
        /*003c*/ 	.word	0x00000000
        /*0040*/ 	.short	0x0001
        /*0042*/ 	.short	0x0008
        /*0044*/ 	.byte	0x00, 0xf5, 0x21, 0x00


	//----- nvinfo : EIATTR_KPARAM_INFO
	.align		4
.L_63:
        /*0048*/ 	.byte	0x04, 0x17
        /*004a*/ 	.short	(.L_65 - .L_64)
.L_64:
        /*004c*/ 	.word	0x00000000
        /*0050*/ 	.short	0x0000
        /*0052*/ 	.short	0x0000
        /*0054*/ 	.byte	0x00, 0xf5, 0x21, 0x00


	//----- nvinfo : EIATTR_SPARSE_MMA_MASK
	.align		4
.L_65:
        /*0058*/ 	.byte	0x03, 0x50
        /*005a*/ 	.short	0x0000


	//----- nvinfo : EIATTR_MAXREG_COUNT
	.align		4
        /*005c*/ 	.byte	0x03, 0x1b
        /*005e*/ 	.short	0x00ff


	//----- nvinfo : EIATTR_MERCURY_ISA_VERSION
	.align		4
        /*0060*/ 	.byte	0x03, 0x5f
        /*0062*/ 	.short	0x0101


	//----- nvinfo : EIATTR_VRC_CTA_INIT_COUNT
	.align		4
        /*0064*/ 	.byte	0x02, 0x4a
	.zero		1
	.zero		1


	//----- nvinfo : EIATTR_EXIT_INSTR_OFFSETS
	.align		4
        /*0068*/ 	.byte	0x04, 0x1c
        /*006a*/ 	.short	(.L_67 - .L_66)


	//   ....[0]....
.L_66:
        /*006c*/ 	.word	0x00000050


	//   ....[1]....
        /*0070*/ 	.word	0x00000670


	//   ....[2]....
        /*0074*/ 	.word	0x00000a00


	//   ....[3]....
        /*0078*/ 	.word	0x00000c90


	//   ....[4]....
        /*007c*/ 	.word	0x00000e80


	//----- nvinfo : EIATTR_CBANK_PARAM_SIZE
	.align		4
.L_67:
        /*0080*/ 	.byte	0x03, 0x19
        /*0082*/ 	.short	0x0020


	//----- nvinfo : EIATTR_PARAM_CBANK
	.align		4
        /*0084*/ 	.byte	0x04, 0x0a
        /*0086*/ 	.short	(.L_69 - .L_68)
	.align		4
.L_68:
        /*0088*/ 	.word	index@(.nv.constant0._Z14addMatrixByRowPiS_S_ii)
        /*008c*/ 	.short	0x0380
        /*008e*/ 	.short	0x0020


	//----- nvinfo : EIATTR_SW_WAR
	.align		4
.L_69:
        /*0090*/ 	.byte	0x04, 0x36
        /*0092*/ 	.short	(.L_71 - .L_70)
.L_70:
        /*0094*/ 	.word	0x00000008
.L_71:


//--------------------- .nv.callgraph             --------------------------
	.section	.nv.callgraph,"",@"SHT_CUDA_CALLGRAPH"
	.align	4
	.sectionentsize	8
	.align		4
        /*0000*/ 	.word	0x00000000
	.align		4
        /*0004*/ 	.word	0xffffffff
	.align		4
        /*0008*/ 	.word	0x00000000
	.align		4
        /*000c*/ 	.word	0xfffffffe
	.align		4
        /*0010*/ 	.word	0x00000000
	.align		4
        /*0014*/ 	.word	0xfffffffd
	.align		4
        /*0018*/ 	.word	0x00000000
	.align		4
        /*001c*/ 	.word	0xfffffffc


//--------------------- .text._Z18addMatrixByElementPiS_S_ii --------------------------
	.section	.text._Z18addMatrixByElementPiS_S_ii,"ax",@progbits
	.align	128
        .global         _Z18addMatrixByElementPiS_S_ii
        .type           _Z18addMatrixByElementPiS_S_ii,@function
        .size           _Z18addMatrixByElementPiS_S_ii,(.L_x_13 - _Z18addMatrixByElementPiS_S_ii)
        .other          _Z18addMatrixByElementPiS_S_ii,@"STO_CUDA_ENTRY STV_DEFAULT"
_Z18addMatrixByElementPiS_S_ii:
.text._Z18addMatrixByElementPiS_S_ii:
[----:B------:R-:W-:Y:S01]  /*0000*/  LDC R1, c[0x0][0x37c] ;  /* 0x0000df00ff017b82 */ /* 0x000fe20000000800 */
[----:B------:R-:W0:Y:S07]  /*0010*/  S2R R2, SR_TID.X ;  /* 0x0000000000027919 */ /* 0x000e2e0000002100 */
[----:B------:R-:W1:Y:S01]  /*0020*/  LDC R0, c[0x0][0x364] ;  /* 0x0000d900ff007b82 */ /* 0x000e620000000800 */
[----:B------:R-:W2:Y:S01]  /*0030*/  LDCU.64 UR6, c[0x0][0x398] ;  /* 0x00007300ff0677ac */ /* 0x000ea20008000a00 */
[----:B------:R-:W1:Y:S06]  /*0040*/  S2R R3, SR_TID.Y ;  /* 0x0000000000037919 */ /* 0x000e6c0000002200 */
[----:B------:R-:W0:Y:S08]  /*0050*/  S2UR UR5, SR_CTAID.X ;  /* 0x00000000000579c3 */ /* 0x000e300000002500 */
[----:B------:R-:W0:Y:S08]  /*0060*/  LDC R7, c[0x0][0x360] ;  /* 0x0000d800ff077b82 */ /* 0x000e300000000800 */
[----:B------:R-:W1:Y:S01]  /*0070*/  S2UR UR4, SR_CTAID.Y ;  /* 0x00000000000479c3 */ /* 0x000e620000002600 */
[----:B0-----:R-:W-:-:S05]  /*0080*/  IMAD R7, R7, UR5, R2 ;  /* 0x0000000507077c24 */ /* 0x001fca000f8e0202 */
[----:B--2---:R-:W-:Y:S01]  /*0090*/  ISETP.GE.AND P0, PT, R7, UR7, PT ;  /* 0x0000000707007c0c */ /* 0x004fe2000bf06270 */
[----:B-1----:R-:W-:-:S05]  /*00a0*/  IMAD R0, R0, UR4, R3 ;  /* 0x0000000400007c24 */ /* 0x002fca000f8e0203 */
[----:B------:R-:W-:-:S13]  /*00b0*/  ISETP.GE.OR P0, PT, R0, UR6, P0 ;  /* 0x0000000600007c0c */ /* 0x000fda0008706670 */
[----:B------:R-:W-:Y:S05]  /*00c0*/  @P0 EXIT ;  /* 0x000000000000094d */ /* 0x000fea0003800000 */
[----:B------:R-:W0:Y:S01]  /*00d0*/  LDC.64 R2, c[0x0][0x380] ;  /* 0x0000e000ff027b82 */ /* 0x000e220000000a00 */
[----:B------:R-:W1:Y:S01]  /*00e0*/  LDCU.64 UR4, c[0x0][0x358] ;  /* 0x00006b00ff0477ac */ /* 0x000e620008000a00 */
[----:B------:R-:W-:-:S06]  /*00f0*/  IMAD R9, R0, UR7, R7 ;  /* 0x0000000700097c24 */ /* 0x000fcc000f8e0207 */
[----:B------:R-:W2:Y:S08]  /*0100*/  LDC.64 R4, c[0x0][0x388] ;  /* 0x0000e200ff047b82 */ /* 0x000eb00000000a00 */
[----:B------:R-:W3:Y:S01]  /*0110*/  LDC.64 R6, c[0x0][0x390] ;  /* 0x0000e400ff067b82 */ /* 0x000ee20000000a00 */
[----:B0-----:R-:W-:-:S06]  /*0120*/  IMAD.WIDE R2, R9, 0x4, R2 ;  /* 0x0000000409027825 */ /* 0x001fcc00078e0202 */
[----:B-1----:R-:W4:Y:S01]  /*0130*/  LDG.E R2, desc[UR4][R2.64] ;  /* 0x0000000402027981 */ /* 0x002f22000c1e1900 */
[----:B--2---:R-:W-:-:S06]  /*0140*/  IMAD.WIDE R4, R9, 0x4, R4 ;  /* 0x0000000409047825 */ /* 0x004fcc00078e0204 */
[----:B------:R-:W4:Y:S01]  /*0150*/  LDG.E R5, desc[UR4][R4.64] ;  /* 0x0000000404057981 */ /* 0x000f22000c1e1900 */
[----:B---3--:R-:W-:Y:S01]  /*0160*/  IMAD.WIDE R6, R9, 0x4, R6 ;  /* 0x0000000409067825 */ /* 0x008fe200078e0206 */
[----:B----4-:R-:W-:-:S05]  /*0170*/  IADD3 R9, PT, PT, R2, R5, RZ ;  /* 0x0000000502097210 */ /* 0x010fca0007ffe0ff */
[----:B------:R-:W-:Y:S01]  /*0180*/  STG.E desc[UR4][R6.64], R9 ;  /* 0x0000000906007986 */ /* 0x000fe2000c101904 */
[----:B------:R-:W-:Y:S05]  /*0190*/  EXIT ;  /* 0x000000000000794d */ /* 0x000fea0003800000 */
.L_x_0:
[----:B------:R-:W-:-:S00]  /*01a0*/  BRA `(.L_x_0) ;  /* 0xfffffffc00fc7947 */ /* 0x000fc0000383ffff */
[----:B------:R-:W-:-:S00]  /*01b0*/  NOP ;  /* 0x0000000000007918 */ /* 0x000fc00000000000 */
        /* <DEDUP_REMOVED lines=12> */
.L_x_13:


//--------------------- .text._Z17addMatrixByColumnPiS_S_ii --------------------------
	.section	.text._Z17addMatrixByColumnPiS_S_ii,"ax",@progbits
	.align	128
        .global         _Z17addMatrixByColumnPiS_S_ii
        .type           _Z17addMatrixByColumnPiS_S_ii,@function
        .size           _Z17addMatrixByColumnPiS_S_ii,(.L_x_14 - _Z17addMatrixByColumnPiS_S_ii)
        .other          _Z17addMatrixByColumnPiS_S_ii,@"STO_CUDA_ENTRY STV_DEFAULT"
_Z17addMatrixByColumnPiS_S_ii:
.text._Z17addMatrixByColumnPiS_S_ii:
[----:B------:R-:W-:Y:S01]  /*0000*/  LDC R1, c[0x0][0x37c] ;  /* 0x0000df00ff017b82 */ /* 0x000fe20000000800 */
[----:B------:R-:W0:Y:S07]  /*0010*/  S2R R0, SR_TID.X ;  /* 0x0000000000007919 */ /* 0x000e2e0000002100 */
[----:B------:R-:W1:Y:S02]  /*0020*/  LDC.64 R2, c[0x0][0x398] ;  /* 0x0000e600ff027b82 */ /* 0x000e640000000a00 */
[----:B-1----:R-:W-:-:S04]  /*0030*/  ISETP.GE.AND P0, PT, R2, 0x1, PT ;  /* 0x000000010200780c */ /* 0x002fc80003f06270 */
[----:B0-----:R-:W-:-:S13]  /*0040*/  ISETP.GE.OR P0, PT, R0, R3, !P0 ;  /* 0x000000030000720c */ /* 0x001fda0004706670 */
[----:B------:R-:W-:Y:S05]  /*0050*/  @P0 EXIT ;  /* 0x000000000000094d */ /* 0x000fea0003800000 */
[C---:B------:R-:W-:Y:S01]  /*0060*/  ISETP.GE.U32.AND P1, PT, R2.reuse, 0x10, PT ;  /* 0x000000100200780c */ /* 0x040fe20003f26070 */
[----:B------:R-:W0:Y:S01]  /*0070*/  LDCU.64 UR4, c[0x0][0x358] ;  /* 0x00006b00ff0477ac */ /* 0x000e220008000a00 */
[----:B------:R-:W-:Y:S01]  /*0080*/  LOP3.LUT R7, R2, 0xf, RZ, 0xc0, !PT ;  /* 0x0000000f02077812 */ /* 0x000fe200078ec0ff */
[----:B------:R-:W-:-:S03]  /*0090*/  HFMA2 R4, -RZ, RZ, 0, 0 ;  /* 0x00000000ff047431 */ /* 0x000fc600000001ff */
[----:B------:R-:W-:-:S07]  /*00a0*/  ISETP.NE.AND P0, PT, R7, RZ, PT ;  /* 0x000000ff0700720c */ /* 0x000fce0003f05270 */
[----:B------:R-:W-:Y:S06]  /*00b0*/  @!P1 BRA `(.L_x_1) ;  /* 0x0000000400e89947 */ /* 0x000fec0003800000 */
[----:B------:R-:W-:Y:S02]  /*00c0*/  LOP3.LUT R4, R2, 0x7ffffff0, RZ, 0xc0, !PT ;  /* 0x7ffffff002047812 */ /* 0x000fe400078ec0ff */
[----:B------:R-:W-:Y:S02]  /*00d0*/  MOV R6, R0 ;  /* 0x0000000000067202 */ /* 0x000fe40000000f00 */
[----:B------:R-:W-:-:S07]  /*00e0*/  IADD3 R5, PT, PT, -R4, RZ, RZ ;  /* 0x000000ff04057210 */ /* 0x000fce0007ffe1ff */
.L_x_2:
[----:B---3--:R-:W1:Y:S08]  /*00f0*/  LDC.64 R16, c[0x0][0x380] ;  /* 0x0000e000ff107b82 */ /* 0x008e700000000a00 */
[----:B------:R-:W2:Y:S08]  /*0100*/  LDC.64 R18, c[0x0][0x388] ;  /* 0x0000e200ff127b82 */ /* 0x000eb00000000a00 */
[----:B------:R-:W3:Y:S01]  /*0110*/  LDC.64 R8, c[0x0][0x390] ;  /* 0x0000e400ff087b82 */ /* 0x000ee20000000a00 */
[----:B-1----:R-:W-:-:S05]  /*0120*/  IMAD.WIDE R16, R6, 0x4, R16 ;  /* 0x0000000406107825 */ /* 0x002fca00078e0210 */
[----:B0-----:R-:W4:Y:S01]  /*0130*/  LDG.E R10, desc[UR4][R16.64] ;  /* 0x00000004100a7981 */ /* 0x001f22000c1e1900 */
[----:B--2---:R-:W-:-:S05]  /*0140*/  IMAD.WIDE R18, R6, 0x4, R18 ;  /* 0x0000000406127825 */ /* 0x004fca00078e0212 */
[----:B------:R-:W4:Y:S01]  /*0150*/  LDG.E R11, desc[UR4][R18.64] ;  /* 0x00000004120b7981 */ /* 0x000f22000c1e1900 */
[----:B------:R-:W-:-:S04]  /*0160*/  IMAD.WIDE R12, R3, 0x4, R16 ;  /* 0x00000004030c7825 */ /* 0x000fc800078e0210 */
[----:B---3--:R-:W-:Y:S01]  /*0170*/  IMAD.WIDE R8, R6, 0x4, R8 ;  /* 0x0000000406087825 */ /* 0x008fe200078e0208 */
[----:B----4-:R-:W-:-:S03]  /*0180*/  IADD3 R23, PT, PT, R10, R11, RZ ;  /* 0x0000000b0a177210 */ /* 0x010fc60007ffe0ff */
[C---:B------:R-:W-:Y:S02]  /*0190*/  IMAD.WIDE R10, R3.reuse, 0x4, R18 ;  /* 0x00000004030a7825 */ /* 0x040fe400078e0212 */
[----:B------:R0:W-:Y:S04]  /*01a0*/  STG.E desc[UR4][R8.64], R23 ;  /* 0x0000001708007986 */ /* 0x0001e8000c101904 */
[----:B------:R-:W2:Y:S04]  /*01b0*/  LDG.E R20, desc[UR4][R12.64] ;  /* 0x000000040c147981 */ /* 0x000ea8000c1e1900 */
[----:B------:R-:W2:Y:S01]  /*01c0*/  LDG.E R21, desc[UR4][R10.64] ;  /* 0x000000040a157981 */ /* 0x000ea2000c1e1900 */
[----:B------:R-:W-:-:S04]  /*01d0*/  IMAD.WIDE R14, R3, 0x4, R8 ;  /* 0x00000004030e7825 */ /* 0x000fc800078e0208 */
[----:B------:R-:W-:-:S04]  /*01e0*/  IMAD.WIDE R18, R3, 0x4, R12 ;  /* 0x0000000403127825 */ /* 0x000fc800078e020c */
[----:B------:R-:W-:Y:S01]  /*01f0*/  IMAD.WIDE R16, R3, 0x4, R10 ;  /* 0x0000000403107825 */ /* 0x000fe200078e020a */
[----:B--2---:R-:W-:-:S05]  /*0200*/  IADD3 R25, PT, PT, R20, R21, RZ ;  /* 0x0000001514197210 */ /* 0x004fca0007ffe0ff */
[----:B------:R1:W-:Y:S04]  /*0210*/  STG.E desc[UR4][R14.64], R25 ;  /* 0x000000190e007986 */ /* 0x0003e8000c101904 */
[----:B------:R-:W2:Y:S04]  /*0220*/  LDG.E R22, desc[UR4][R18.64] ;  /* 0x0000000412167981 */ /* 0x000ea8000c1e1900 */
[----:B------:R-:W2:Y:S01]  /*0230*/  LDG.E R27, desc[UR4][R16.64] ;  /* 0x00000004101b7981 */ /* 0x000ea2000c1e1900 */
[----:B------:R-:W-:-:S04]  /*0240*/  IMAD.WIDE R20, R3, 0x4, R14 ;  /* 0x0000000403147825 */ /* 0x000fc800078e020e */
[----:B------:R-:W-:-:S04]  /*0250*/  IMAD.WIDE R12, R3, 0x4, R18 ;  /* 0x00000004030c7825 */ /* 0x000fc800078e0212 */
[----:B0-----:R-:W-:Y:S01]  /*0260*/  IMAD.WIDE R8, R3, 0x4, R16 ;  /* 0x0000000403087825 */ /* 0x001fe200078e0210 */
[----:B--2---:R-:W-:-:S05]  /*0270*/  IADD3 R27, PT, PT, R22, R27, RZ ;  /* 0x0000001b161b7210 */ /* 0x004fca0007ffe0ff */
[----:B------:R0:W-:Y:S04]  /*0280*/  STG.E desc[UR4][R20.64], R27 ;  /* 0x0000001b14007986 */ /* 0x0001e8000c101904 */
[----:B------:R-:W2:Y:S04]  /*0290*/  LDG.E R22, desc[UR4][R12.64] ;  /* 0x000000040c167981 */ /* 0x000ea8000c1e1900 */
[----:B------:R-:W2:Y:S01]  /*02a0*/  LDG.E R23, desc[UR4][R8.64] ;  /* 0x0000000408177981 */ /* 0x000ea2000c1e1900 */
[----:B------:R-:W-:-:S04]  /*02b0*/  IMAD.WIDE R10, R3, 0x4, R20 ;  /* 0x00000004030a7825 */ /* 0x000fc800078e0214 */
[----:B------:R-:W-:-:S04]  /*02c0*/  IMAD.WIDE R18, R3, 0x4, R12 ;  /* 0x0000000403127825 */ /* 0x000fc800078e020c */
[----:B-1----:R-:W-:Y:S01]  /*02d0*/  IMAD.WIDE R14, R3, 0x4, R8 ;  /* 0x00000004030e7825 */ /* 0x002fe200078e0208 */
[----:B--2---:R-:W-:-:S05]  /*02e0*/  IADD3 R23, PT, PT, R22, R23, RZ ;  /* 0x0000001716177210 */ /* 0x004fca0007ffe0ff */
        /* <DEDUP_REMOVED lines=8> */
[----:B------:R-:W3:Y:S04]  /*0370*/  LDG.E R22, desc[UR4][R12.64] ;  /* 0x000000040c167981 */ /* 0x000ee8000c1e1900 */
[----:B0-----:R-:W3:Y:S01]  /*0380*/  LDG.E R27, desc[UR4][R8.64] ;  /* 0x00000004081b7981 */ /* 0x001ee2000c1e1900 */
[----:B------:R-:W-:-:S04]  /*0390*/  IMAD.WIDE R20, R3, 0x4, R16 ;  /* 0x0000000403147825 */ /* 0x000fc800078e0210 */
[----:B------:R-:W-:-:S04]  /*03a0*/  IMAD.WIDE R18, R3, 0x4, R12 ;  /* 0x0000000403127825 */ /* 0x000fc800078e020c */
[----:B-1----:R-:W-:Y:S01]  /*03b0*/  IMAD.WIDE R10, R3, 0x4, R8 ;  /* 0x00000004030a7825 */ /* 0x002fe200078e0208 */
[----:B---3--:R-:W-:-:S05]  /*03c0*/  IADD3 R27, PT, PT, R22, R27, RZ ;  /* 0x0000001b161b7210 */ /* 0x008fca0007ffe0ff */
[----:B------:R0:W-:Y:S04]  /*03d0*/  STG.E desc[UR4][R20.64], R27 ;  /* 0x0000001b14007986 */ /* 0x0001e8000c101904 */
[----:B------:R-:W3:Y:S04]  /*03e0*/  LDG.E R22, desc[UR4][R18.64] ;  /* 0x0000000412167981 */ /* 0x000ee8000c1e1900 */
[----:B------:R-:W3:Y:S01]  /*03f0*/  LDG.E R23, desc[UR4][R10.64] ;  /* 0x000000040a177981 */ /* 0x000ee2000c1e1900 */
[----:B------:R-:W-:-:S04]  /*0400*/  IMAD.WIDE R14, R3, 0x4, R20 ;  /* 0x00000004030e7825 */ /* 0x000fc800078e0214 */
[----:B------:R-:W-:-:S04]  /*0410*/  IMAD.WIDE R12, R3, 0x4, R18 ;  /* 0x00000004030c7825 */ /* 0x000fc800078e0212 */
[----:B------:R-:W-:Y:S01]  /*0420*/  IMAD.WIDE R8, R3, 0x4, R10 ;  /* 0x0000000403087825 */ /* 0x000fe200078e020a */
[----:B---3--:R-:W-:-:S05]  /*0430*/  IADD3 R23, PT, PT, R22, R23, RZ ;  /* 0x0000001716177210 */ /* 0x008fca0007ffe0ff */
[----:B------:R1:W-:Y:S04]  /*0440*/  STG.E desc[UR4][R14.64], R23 ;  /* 0x000000170e007986 */ /* 0x0003e8000c101904 */
[----:B------:R-:W3:Y:S04]  /*0450*/  LDG.E R22, desc[UR4][R12.64] ;  /* 0x000000040c167981 */ /* 0x000ee8000c1e1900 */
[----:B--2---:R-:W3:Y:S01]  /*0460*/  LDG.E R25, desc[UR4][R8.64] ;  /* 0x0000000408197981 */ /* 0x004ee2000c1e1900 */
[----:B------:R-:W-:-:S04]  /*0470*/  IMAD.WIDE R16, R3, 0x4, R14 ;  /* 0x0000000403107825 */ /* 0x000fc800078e020e */
[----:B------:R-:W-:-:S04]  /*0480*/  IMAD.WIDE R18, R3, 0x4, R12 ;  /* 0x0000000403127825 */ /* 0x000fc800078e020c */
[----:B------:R-:W-:Y:S01]  /*0490*/  IMAD.WIDE R10, R3, 0x4, R8 ;  /* 0x00000004030a7825 */ /* 0x000fe200078e0208 */
[----:B---3--:R-:W-:-:S05]  /*04a0*/  IADD3 R25, PT, PT, R22, R25, RZ ;  /* 0x0000001916197210 */ /* 0x008fca0007ffe0ff */
[----:B------:R2:W-:Y:S04]  /*04b0*/  STG.E desc[UR4][R16.64], R25 ;  /* 0x0000001910007986 */ /* 0x0005e8000c101904 */
[----:B------:R-:W3:Y:S04]  /*04c0*/  LDG.E R22, desc[UR4][R18.64] ;  /* 0x0000000412167981 */ /* 0x000ee8000c1e1900 */
[----:B0-----:R-:W3:Y:S01]  /*04d0*/  LDG.E R27, desc[UR4][R10.64] ;  /* 0x000000040a1b7981 */ /* 0x001ee2000c1e1900 */
[----:B------:R-:W-:-:S04]  /*04e0*/  IMAD.WIDE R20, R3, 0x4, R16 ;  /* 0x0000000403147825 */ /* 0x000fc800078e0210 */
[----:B------:R-:W-:-:S04]  /*04f0*/  IMAD.WIDE R12, R3, 0x4, R18 ;  /* 0x00000004030c7825 */ /* 0x000fc800078e0212 */
[----:B------:R-:W-:Y:S01]  /*0500*/  IMAD.WIDE R8, R3, 0x4, R10 ;  /* 0x0000000403087825 */ /* 0x000fe200078e020a */
[----:B---3--:R-:W-:-:S05]  /*0510*/  IADD3 R27, PT, PT, R22, R27, RZ ;  /* 0x0000001b161b7210 */ /* 0x008fca0007ffe0ff */
[----:B------:R0:W-:Y:S04]  /*0520*/  STG.E desc[UR4][R20.64], R27 ;  /* 0x0000001b14007986 */ /* 0x0001e8000c101904 */
[----:B------:R-:W3:Y:S04]  /*0530*/  LDG.E R22, desc[UR4][R12.64] ;  /* 0x000000040c167981 */ /* 0x000ee8000c1e1900 */
[----:B-1----:R-:W3:Y:S01]  /*0540*/  LDG.E R23, desc[UR4][R8.64] ;  /* 0x0000000408177981 */ /* 0x002ee2000c1e1900 */
[----:B------:R-:W-:-:S04]  /*0550*/  IMAD.WIDE R14, R3, 0x4, R20 ;  /* 0x00000004030e7825 */ /* 0x000fc800078e0214 */
[----:B--2---:R-:W-:-:S04]  /*0560*/  IMAD.WIDE R16, R3, 0x4, R12 ;  /* 0x0000000403107825 */ /* 0x004fc800078e020c */
[----:B------:R-:W-:Y:S01]  /*0570*/  IMAD.WIDE R10, R3, 0x4, R8 ;  /* 0x00000004030a7825 */ /* 0x000fe200078e0208 */
[----:B---3--:R-:W-:-:S05]  /*0580*/  IADD3 R23, PT, PT, R22, R23, RZ ;  /* 0x0000001716177210 */ /* 0x008fca0007ffe0ff */
        /* <DEDUP_REMOVED lines=11> */
[----:B-1----:R-:W-:-:S04]  /*0640*/  IMAD.WIDE R14, R3, 0x4, R12 ;  /* 0x00000004030e7825 */ /* 0x002fc800078e020c */
[----:B------:R-:W-:Y:S01]  /*0650*/  IMAD.WIDE R10, R3, 0x4, R8 ;  /* 0x00000004030a7825 */ /* 0x000fe200078e0208 */
        /* <DEDUP_REMOVED lines=23> */
[----:B------:R-:W2:Y:S04]  /*07d0*/  LDG.E R12, desc[UR4][R12.64] ;  /* 0x000000040c0c7981 */ /* 0x000ea8000c1e1900 */
[----:B------:R-:W2:Y:S01]  /*07e0*/  LDG.E R9, desc[UR4][R8.64] ;  /* 0x0000000408097981 */ /* 0x000ea2000c1e1900 */
[----:B------:R-:W-:-:S04]  /*07f0*/  IADD3 R5, PT, PT, R5, 0x10, RZ ;  /* 0x0000001005057810 */ /* 0x000fc80007ffe0ff */
[----:B------:R-:W-:Y:S01]  /*0800*/  ISETP.NE.AND P1, PT, R5, RZ, PT ;  /* 0x000000ff0500720c */ /* 0x000fe20003f25270 */
[C---:B-1----:R-:W-:Y:S01]  /*0810*/  IMAD.WIDE R16, R3.reuse, 0x4, R20 ;  /* 0x0000000403107825 */ /* 0x042fe200078e0214 */
[----:B------:R-:W-:Y:S02]  /*0820*/  LEA R6, R3, R6, 0x4 ;  /* 0x0000000603067211 */ /* 0x000fe400078e20ff */
[----:B--2---:R-:W-:-:S05]  /*0830*/  IADD3 R19, PT, PT, R12, R9, RZ ;  /* 0x000000090c137210 */ /* 0x004fca0007ffe0ff */
[----:B------:R3:W-:Y:S04]  /*0840*/  STG.E desc[UR4][R16.64], R19 ;  /* 0x0000001310007986 */ /* 0x0007e8000c101904 */
[----:B------:R-:W-:Y:S05]  /*0850*/  @P1 BRA `(.L_x_2) ;  /* 0xfffffff800241947 */ /* 0x000fea000383ffff */
.L_x_1:
[----:B0-----:R-:W-:Y:S05]  /*0860*/  @!P0 EXIT ;  /* 0x000000000000894d */ /* 0x001fea0003800000 */
[----:B------:R-:W-:Y:S02]  /*0870*/  ISETP.GE.U32.AND P0, PT, R7, 0x8, PT ;  /* 0x000000080700780c */ /* 0x000fe40003f06070 */
[----:B------:R-:W-:-:S04]  /*0880*/  LOP3.LUT R5, R2, 0x7, RZ, 0xc0, !PT ;  /* 0x0000000702057812 */ /* 0x000fc800078ec0ff */
[----:B------:R-:W-:-:S07]  /*0890*/  ISETP.NE.AND P1, PT, R5, RZ, PT ;  /* 0x000000ff0500720c */ /* 0x000fce0003f25270 */
[----:B------:R-:W-:Y:S06]  /*08a0*/  @!P0 BRA `(.L_x_3) ;  /* 0x0000000000f48947 */ /* 0x000fec0003800000 */
[----:B------:R-:W0:Y:S01]  /*08b0*/  LDC.64 R6, c[0x0][0x380] ;  /* 0x0000e000ff067b82 */ /* 0x000e220000000a00 */
[----:B------:R-:W-:-:S07]  /*08c0*/  IMAD R13, R4, R3, R0 ;  /* 0x00000003040d7224 */ /* 0x000fce00078e0200 */
[----:B------:R-:W1:Y:S08]  /*08d0*/  LDC.64 R8, c[0x0][0x388] ;  /* 0x0000e200ff087b82 */ /* 0x000e700000000a00 */
[----:B------:R-:W2:Y:S01]  /*08e0*/  LDC.64 R10, c[0x0][0x390] ;  /* 0x0000e400ff0a7b82 */ /* 0x000ea20000000a00 */
[----:B0-----:R-:W-:-:S05]  /*08f0*/  IMAD.WIDE R6, R13, 0x4, R6 ;  /* 0x000000040d067825 */ /* 0x001fca00078e0206 */
[----:B------:R-:W3:Y:S01]  /*0900*/  LDG.E R12, desc[UR4][R6.64] ;  /* 0x00000004060c7981 */ /* 0x000ee2000c1e1900 */
[----:B-1----:R-:W-:-:S05]  /*0910*/  IMAD.WIDE R8, R13, 0x4, R8 ;  /* 0x000000040d087825 */ /* 0x002fca00078e0208 */
[----:B------:R-:W3:Y:S01]  /*0920*/  LDG.E R15, desc[UR4][R8.64] ;  /* 0x00000004080f7981 */ /* 0x000ee2000c1e1900 */
[----:B--2---:R-:W-:Y:S01]  /*0930*/  IMAD.WIDE R10, R13, 0x4, R10 ;  /* 0x000000040d0a7825 */ /* 0x004fe200078e020a */
[----:B---3--:R-:W-:-:S03]  /*0940*/  IADD3 R21, PT, PT, R12, R15, RZ ;  /* 0x0000000f0c157210 */ /* 0x008fc60007ffe0ff */
[----:B------:R-:W-:-:S04]  /*0950*/  IMAD.WIDE R12, R3, 0x4, R6 ;  /* 0x00000004030c7825 */ /* 0x000fc800078e0206 */
[C---:B------:R-:W-:Y:S01]  /*0960*/  IMAD.WIDE R14, R3.reuse, 0x4, R8 ;  /* 0x00000004030e7825 */ /* 0x040fe200078e0208 */
        /* <DEDUP_REMOVED lines=11> */
[----:B0-----:R-:W-:-:S04]  /*0a20*/  IMAD.WIDE R10, R3, 0x4, R6 ;  /* 0x00000004030a7825 */ /* 0x001fc800078e0206 */
[----:B------:R-:W-:Y:S01]  /*0a30*/  IMAD.WIDE R12, R3, 0x4, R8 ;  /* 0x00000004030c7825 */ /* 0x000fe200078e0208 */
        /* <DEDUP_REMOVED lines=10> */
[----:B-1----:R-:W3:Y:S01]  /*0ae0*/  LDG.E R23, desc[UR4][R8.64] ;  /* 0x0000000408177981 */ /* 0x002ee2000c1e1900 */
        /* <DEDUP_REMOVED lines=19> */
[----:B------:R-:W0:Y:S04]  /*0c20*/  LDG.E R10, desc[UR4][R10.64] ;  /* 0x000000040a0a7981 */ /* 0x000e28000c1e1900 */
[----:B------:R-:W0:Y:S01]  /*0c30*/  LDG.E R13, desc[UR4][R12.64] ;  /* 0x000000040c0d7981 */ /* 0x000e22000c1e1900 */
[----:B-1----:R-:W-:Y:S01]  /*0c40*/  IMAD.WIDE R16, R3, 0x4, R14 ;  /* 0x0000000403107825 */ /* 0x002fe200078e020e */
[----:B------:R-:W-:-:S02]  /*0c50*/  IADD3 R4, PT, PT, R4, 0x8, RZ ;  /* 0x0000000804047810 */ /* 0x000fc40007ffe0ff */
[----:B0-----:R-:W-:-:S05]  /*0c60*/  IADD3 R19, PT, PT, R10, R13, RZ ;  /* 0x0000000d0a137210 */ /* 0x001fca0007ffe0ff */
[----:B------:R2:W-:Y:S02]  /*0c70*/  STG.E desc[UR4][R16.64], R19 ;  /* 0x0000001310007986 */ /* 0x0005e4000c101904 */
.L_x_3:
[----:B------:R-:W-:Y:S05]  /*0c80*/  @!P1 EXIT ;  /* 0x000000000000994d */ /* 0x000fea0003800000 */
[----:B------:R-:W-:Y:S02]  /*0c90*/  ISETP.GE.U32.AND P0, PT, R5, 0x4, PT ;  /* 0x000000040500780c */ /* 0x000fe40003f06070 */
[----:B------:R-:W-:-:S04]  /*0ca0*/  LOP3.LUT R2, R2, 0x3, RZ, 0xc0, !PT ;  /* 0x0000000302027812 */ /* 0x000fc800078ec0ff */
[----:B------:R-:W-:-:S07]  /*0cb0*/  ISETP.NE.AND P1, PT, R2, RZ, PT ;  /* 0x000000ff0200720c */ /* 0x000fce0003f25270 */
[----:B------:R-:W-:Y:S06]  /*0cc0*/  @!P0 BRA `(.L_x_4) ;  /* 0x0000000000848947 */ /* 0x000fec0003800000 */
[----:B------:R-:W0:Y:S01]  /*0cd0*/  LDC.64 R6, c[0x0][0x380] ;  /* 0x0000e000ff067b82 */ /* 0x000e220000000a00 */
[----:B------:R-:W-:-:S07]  /*0ce0*/  IMAD R13, R4, R3, R0 ;  /* 0x00000003040d7224 */ /* 0x000fce00078e0200 */
[----:B------:R-:W1:Y:S08]  /*0cf0*/  LDC.64 R8, c[0x0][0x388] ;  /* 0x0000e200ff087b82 */ /* 0x000e700000000a00 */
[----:B------:R-:W4:Y:S01]  /*0d00*/  LDC.64 R10, c[0x0][0x390] ;  /* 0x0000e400ff0a7b82 */ /* 0x000f220000000a00 */
[----:B0-----:R-:W-:-:S05]  /*0d10*/  IMAD.WIDE R6, R13, 0x4, R6 ;  /* 0x000000040d067825 */ /* 0x001fca00078e0206 */
[----:B------:R-:W5:Y:S01]  /*0d20*/  LDG.E R5, desc[UR4][R6.64] ;  /* 0x0000000406057981 */ /* 0x000f62000c1e1900 */
[----:B-1----:R-:W-:-:S05]  /*0d30*/  IMAD.WIDE R8, R13, 0x4, R8 ;  /* 0x000000040d087825 */ /* 0x002fca00078e0208 */
[----:B------:R-:W5:Y:S01]  /*0d40*/  LDG.E R12, desc[UR4][R8.64] ;  /* 0x00000004080c7981 */ /* 0x000f62000c1e1900 */
[----:B--2---:R-:W-:-:S04]  /*0d50*/  IMAD.WIDE R14, R3, 0x4, R8 ;  /* 0x00000004030e7825 */ /* 0x004fc800078e0208 */
[----:B----4-:R-:W-:Y:S01]  /*0d60*/  IMAD.WIDE R10, R13, 0x4, R10 ;  /* 0x000000040d0a7825 */ /* 0x010fe200078e020a */
[----:B-----5:R-:W-:-:S03]  /*0d70*/  IADD3 R5, PT, PT, R5, R12, RZ ;  /* 0x0000000c05057210 */ /* 0x020fc60007ffe0ff */
[C---:B------:R-:W-:Y:S02]  /*0d80*/  IMAD.WIDE R12, R3.reuse, 0x4, R6 ;  /* 0x00000004030c7825 */ /* 0x040fe400078e0206 */
[----:B------:R0:W-:Y:S04]  /*0d90*/  STG.E desc[UR4][R10.64], R5 ;  /* 0x000000050a007986 */ /* 0x0001e8000c101904 */
[----:B------:R-:W2:Y:S04]  /*0da0*/  LDG.E R18, desc[UR4][R12.64] ;  /* 0x000000040c127981 */ /* 0x000ea8000c1e1900 */
[----:B---3--:R-:W2:Y:S01]  /*0db0*/  LDG.E R19, desc[UR4][R14.64] ;  /* 0x000000040e137981 */ /* 0x008ea2000c1e1900 */
        /* <DEDUP_REMOVED lines=14> */
[----:B------:R-:W-:Y:S01]  /*0ea0*/  IMAD.WIDE R14, R3, 0x4, R18 ;  /* 0x00000004030e7825 */ /* 0x000fe200078e0212 */
[----:B------:R-:W-:-:S02]  /*0eb0*/  IADD3 R4, PT, PT, R4, 0x4, RZ ;  /* 0x0000000404047810 */ /* 0x000fc40007ffe0ff */
[----:B--2---:R-:W-:-:S05]  /*0ec0*/  IADD3 R5, PT, PT, R10, R13, RZ ;  /* 0x0000000d0a057210 */ /* 0x004fca0007ffe0ff */
[----:B------:R1:W-:Y:S02]  /*0ed0*/  STG.E desc[UR4][R14.64], R5 ;  /* 0x000000050e007986 */ /* 0x0003e4000c101904 */
.L_x_4:
[----:B------:R-:W-:Y:S05]  /*0ee0*/  @!P1 EXIT ;  /* 0x000000000000994d */ /* 0x000fea0003800000 */
[----:B------:R-:W0:Y:S01]  /*0ef0*/  LDC.64 R6, c[0x0][0x390] ;  /* 0x0000e400ff067b82 */ /* 0x000e220000000a00 */
[----:B-123--:R-:W-:Y:S01]  /*0f00*/  IMAD R17, R4, R3, R0 ;  /* 0x0000000304117224 */ /* 0x00efe200078e0200 */
[----:B------:R-:W-:-:S06]  /*0f10*/  IADD3 R2, PT, PT, -R2, RZ, RZ ;  /* 0x000000ff02027210 */ /* 0x000fcc0007ffe1ff */
[----:B------:R-:W1:Y:S08]  /*0f20*/  LDC.64 R8, c[0x0][0x380] ;  /* 0x0000e000ff087b82 */ /* 0x000e700000000a00 */
[----:B------:R-:W2:Y:S02]  /*0f30*/  LDC.64 R10, c[0x0][0x388] ;  /* 0x0000e200ff0a7b82 */ /* 0x000ea40000000a00 */
.L_x_5:
[----:B-1----:R-:W-:-:S04]  /*0f40*/  IMAD.WIDE R4, R17, 0x4, R8 ;  /* 0x0000000411047825 */ /* 0x002fc800078e0208 */
[C---:B--2---:R-:W-:Y:S02]  /*0f50*/  IMAD.WIDE R12, R17.reuse, 0x4, R10 ;  /* 0x00000004110c7825 */ /* 0x044fe400078e020a */
[----:B------:R-:W2:Y:S04]  /*0f60*/  LDG.E R4, desc[UR4][R4.64] ;  /* 0x0000000404047981 */ /* 0x000ea8000c1e1900 */
[----:B------:R-:W2:Y:S01]  /*0f70*/  LDG.E R13, desc[UR4][R12.64] ;  /* 0x000000040c0d7981 */ /* 0x000ea2000c1e1900 */
[----:B------:R-:W-:Y:S01]  /*0f80*/  IADD3 R2, PT, PT, R2, 0x1, RZ ;  /* 0x0000000102027810 */ /* 0x000fe20007ffe0ff */
[C---:B0--3--:R-:W-:Y:S01]  /*0f90*/  IMAD.WIDE R14, R17.reuse, 0x4, R6 ;  /* 0x00000004110e7825 */ /* 0x049fe200078e0206 */
[----:B------:R-:W-:Y:S02]  /*0fa0*/  IADD3 R17, PT, PT, R17, R3, RZ ;  /* 0x0000000311117210 */ /* 0x000fe40007ffe0ff */
[----:B------:R-:W-:-:S02]  /*0fb0*/  ISETP.NE.AND P0, PT, R2, RZ, PT ;  /* 0x000000ff0200720c */ /* 0x000fc40003f05270 */
[----:B--2---:R-:W-:-:S05]  /*0fc0*/  IADD3 R19, PT, PT, R4, R13, RZ ;  /* 0x0000000d04137210 */ /* 0x004fca0007ffe0ff */
[----:B------:R3:W-:Y:S06]  /*0fd0*/  STG.E desc[UR4][R14.64], R19 ;  /* 0x000000130e007986 */ /* 0x0007ec000c101904 */
[----:B------:R-:W-:Y:S05]  /*0fe0*/  @P0 BRA `(.L_x_5) ;  /* 0xfffffffc00d40947 */ /* 0x000fea000383ffff */
[----:B------:R-:W-:Y:S05]  /*0ff0*/  EXIT ;  /* 0x000000000000794d */ /* 0x000fea0003800000 */
.L_x_6:
        /* <DEDUP_REMOVED lines=16> */
.L_x_14:


//--------------------- .text._Z14addMatrixByRowPiS_S_ii --------------------------
	.section	.text._Z14addMatrixByRowPiS_S_ii,"ax",@progbits
	.align	128
        .global         _Z14addMatrixByRowPiS_S_ii
        .type           _Z14addMatrixByRowPiS_S_ii,@function
        .size           _Z14addMatrixByRowPiS_S_ii,(.L_x_15 - _Z14addMatrixByRowPiS_S_ii)
        .other          _Z14addMatrixByRowPiS_S_ii,@"STO_CUDA_ENTRY STV_DEFAULT"
_Z14addMatrixByRowPiS_S_ii:
.text._Z14addMatrixByRowPiS_S_ii:
        /* <DEDUP_REMOVED lines=9> */
[----:B------:R-:W-:Y:S02]  /*0090*/  IMAD R0, R0, R5, RZ ;  /* 0x0000000500007224 */ /* 0x000fe400078e02ff */
[----:B------:R-:W-:Y:S01]  /*00a0*/  IMAD.MOV.U32 R3, RZ, RZ, RZ ;  /* 0x000000ffff037224 */ /* 0x000fe200078e00ff */
[----:B------:R-:W-:-:S07]  /*00b0*/  ISETP.NE.AND P0, PT, R12, RZ, PT ;  /* 0x000000ff0c00720c */ /* 0x000fce0003f05270 */
[----:B------:R-:W-:Y:S06]  /*00c0*/  @!P1 BRA `(.L_x_7) ;  /* 0x0000000400689947 */ /* 0x000fec0003800000 */
[----:B------:R-:W1:Y:S01]  /*00d0*/  LDCU.128 UR8, c[0x0][0x380] ;  /* 0x00007000ff0877ac */ /* 0x000e620008000c00 */
[----:B------:R-:W-:Y:S01]  /*00e0*/  IMAD.MOV.U32 R6, RZ, RZ, 0x20 ;  /* 0x00000020ff067424 */ /* 0x000fe200078e00ff */
[----:B------:R-:W-:Y:S01]  /*00f0*/  LOP3.LUT R3, R5, 0x7ffffff0, RZ, 0xc0, !PT ;  /* 0x7ffffff005037812 */ /* 0x000fe200078ec0ff */
[----:B------:R-:W-:Y:S01]  /*0100*/  IMAD.MOV.U32 R7, RZ, RZ, 0x0 ;  /* 0x00000000ff077424 */ /* 0x000fe200078e00ff */
[----:B------:R-:W2:Y:S02]  /*0110*/  LDCU.64 UR6, c[0x0][0x390] ;  /* 0x00007200ff0677ac */ /* 0x000ea40008000a00 */
[----:B------:R-:W-:Y:S01]  /*0120*/  IADD3 R2, PT, PT, -R3, RZ, RZ ;  /* 0x000000ff03027210 */ /* 0x000fe20007ffe1ff */
[----:B------:R-:W-:-:S03]  /*0130*/  IMAD.WIDE.U32 R6, R0, 0x4, R6 ;  /* 0x0000000400067825 */ /* 0x000fc600078e0006 */
[C---:B-1----:R-:W-:Y:S02]  /*0140*/  IADD3 R4, P2, PT, R6.reuse, UR10, RZ ;  /* 0x0000000a06047c10 */ /* 0x042fe4000ff5e0ff */
[C---:B------:R-:W-:Y:S02]  /*0150*/  IADD3 R8, P3, PT, R6.reuse, UR8, RZ ;  /* 0x0000000806087c10 */ /* 0x040fe4000ff7e0ff */
[----:B--2---:R-:W-:Y:S02]  /*0160*/  IADD3 R14, P1, PT, R6, UR6, RZ ;  /* 0x00000006060e7c10 */ /* 0x004fe4000ff3e0ff */
[C---:B------:R-:W-:Y:S02]  /*0170*/  IADD3.X R13, PT, PT, R7.reuse, UR11, RZ, P2, !PT ;  /* 0x0000000b070d7c10 */ /* 0x040fe400097fe4ff */
[C---:B------:R-:W-:Y:S02]  /*0180*/  IADD3.X R15, PT, PT, R7.reuse, UR7, RZ, P1, !PT ;  /* 0x00000007070f7c10 */ /* 0x040fe40008ffe4ff */
[----:B------:R-:W-:-:S07]  /*0190*/  IADD3.X R9, PT, PT, R7, UR9, RZ, P3, !PT ;  /* 0x0000000907097c10 */ /* 0x000fce0009ffe4ff */
.L_x_8:
[----:B------:R-:W-:Y:S02]  /*01a0*/  IMAD.MOV.U32 R6, RZ, RZ, R4 ;  /* 0x000000ffff067224 */ /* 0x000fe400078e0004 */
[----:B------:R-:W-:Y:S01]  /*01b0*/  IMAD.MOV.U32 R7, RZ, RZ, R13 ;  /* 0x000000ffff077224 */ /* 0x000fe200078e000d */
[----:B0-----:R-:W2:Y:S04]  /*01c0*/  LDG.E R4, desc[UR4][R8.64+-0x20] ;  /* 0xffffe00408047981 */ /* 0x001ea8000c1e1900 */
[----:B-1----:R-:W2:Y:S01]  /*01d0*/  LDG.E R11, desc[UR4][R6.64+-0x20] ;  /* 0xffffe004060b7981 */ /* 0x002ea2000c1e1900 */
[----:B------:R-:W-:Y:S01]  /*01e0*/  MOV R10, R14 ;  /* 0x0000000e000a7202 */ /* 0x000fe20000000f00 */
[----:B--2---:R-:W-:Y:S02]  /*01f0*/  IMAD.IADD R13, R4, 0x1, R11 ;  /* 0x00000001040d7824 */ /* 0x004fe400078e020b */
[----:B------:R-:W-:-:S05]  /*0200*/  IMAD.MOV.U32 R11, RZ, RZ, R15 ;  /* 0x000000ffff0b7224 */ /* 0x000fca00078e000f */
[----:B------:R0:W-:Y:S04]  /*0210*/  STG.E desc[UR4][R10.64+-0x20], R13 ;  /* 0xffffe00d0a007986 */ /* 0x0001e8000c101904 */
[----:B------:R-:W2:Y:S04]  /*0220*/  LDG.E R4, desc[UR4][R8.64+-0x1c] ;  /* 0xffffe40408047981 */ /* 0x000ea8000c1e1900 */
[----:B------:R-:W2:Y:S02]  /*0230*/  LDG.E R15, desc[UR4][R6.64+-0x1c] ;  /* 0xffffe404060f7981 */ /* 0x000ea4000c1e1900 */
[----:B--2---:R-:W-:-:S05]  /*0240*/  IMAD.IADD R15, R4, 0x1, R15 ;  /* 0x00000001040f7824 */ /* 0x004fca00078e020f */
[----:B------:R1:W-:Y:S04]  /*0250*/  STG.E desc[UR4][R10.64+-0x1c], R15 ;  /* 0xffffe40f0a007986 */ /* 0x0003e8000c101904 */
[----:B------:R-:W2:Y:S04]  /*0260*/  LDG.E R4, desc[UR4][R8.64+-0x18] ;  /* 0xffffe80408047981 */ /* 0x000ea8000c1e1900 */
[----:B------:R-:W2:Y:S02]  /*0270*/  LDG.E R17, desc[UR4][R6.64+-0x18] ;  /* 0xffffe80406117981 */ /* 0x000ea4000c1e1900 */
[----:B--2---:R-:W-:-:S05]  /*0280*/  IMAD.IADD R17, R4, 0x1, R17 ;  /* 0x0000000104117824 */ /* 0x004fca00078e0211 */
[----:B------:R2:W-:Y:S04]  /*0290*/  STG.E desc[UR4][R10.64+-0x18], R17 ;  /* 0xffffe8110a007986 */ /* 0x0005e8000c101904 */
[----:B------:R-:W3:Y:S04]  /*02a0*/  LDG.E R4, desc[UR4][R8.64+-0x14] ;  /* 0xffffec0408047981 */ /* 0x000ee8000c1e1900 */
[----:B------:R-:W3:Y:S02]  /*02b0*/  LDG.E R19, desc[UR4][R6.64+-0x14] ;  /* 0xffffec0406137981 */ /* 0x000ee4000c1e1900 */
[----:B---3--:R-:W-:-:S05]  /*02c0*/  IADD3 R19, PT, PT, R4, R19, RZ ;  /* 0x0000001304137210 */ /* 0x008fca0007ffe0ff */
[----:B------:R3:W-:Y:S04]  /*02d0*/  STG.E desc[UR4][R10.64+-0x14], R19 ;  /* 0xffffec130a007986 */ /* 0x0007e8000c101904 */
[----:B------:R-:W4:Y:S04]  /*02e0*/  LDG.E R4, desc[UR4][R8.64+-0x10] ;  /* 0xfffff00408047981 */ /* 0x000f28000c1e1900 */
[----:B0-----:R-:W4:Y:S02]  /*02f0*/  LDG.E R13, desc[UR4][R6.64+-0x10] ;  /* 0xfffff004060d7981 */ /* 0x001f24000c1e1900 */
[----:B----4-:R-:W-:-:S05]  /*0300*/  IMAD.IADD R13, R4, 0x1, R13 ;  /* 0x00000001040d7824 */ /* 0x010fca00078e020d */
[----:B------:R0:W-:Y:S04]  /*0310*/  STG.E desc[UR4][R10.64+-0x10], R13 ;  /* 0xfffff00d0a007986 */ /* 0x0001e8000c101904 */
[----:B------:R-:W4:Y:S04]  /*0320*/  LDG.E R4, desc[UR4][R8.64+-0xc] ;  /* 0xfffff40408047981 */ /* 0x000f28000c1e1900 */
[----:B-1----:R-:W4:Y:S02]  /*0330*/  LDG.E R15, desc[UR4][R6.64+-0xc] ;  /* 0xfffff404060f7981 */ /* 0x002f24000c1e1900 */
[----:B----4-:R-:W-:-:S05]  /*0340*/  IMAD.IADD R15, R4, 0x1, R15 ;  /* 0x00000001040f7824 */ /* 0x010fca00078e020f */
[----:B------:R1:W-:Y:S04]  /*0350*/  STG.E desc[UR4][R10.64+-0xc], R15 ;  /* 0xfffff40f0a007986 */ /* 0x0003e8000c101904 */
[----:B------:R-:W4:Y:S04]  /*0360*/  LDG.E R4, desc[UR4][R8.64+-0x8] ;  /* 0xfffff80408047981 */ /* 0x000f28000c1e1900 */
[----:B--2---:R-:W4:Y:S02]  /*0370*/  LDG.E R17, desc[UR4][R6.64+-0x8] ;  /* 0xfffff80406117981 */ /* 0x004f24000c1e1900 */
[----:B----4-:R-:W-:-:S05]  /*0380*/  IMAD.IADD R17, R4, 0x1, R17 ;  /* 0x0000000104117824 */ /* 0x010fca00078e0211 */
[----:B------:R2:W-:Y:S04]  /*0390*/  STG.E desc[UR4][R10.64+-0x8], R17 ;  /* 0xfffff8110a007986 */ /* 0x0005e8000c101904 */
[----:B------:R-:W4:Y:S04]  /*03a0*/  LDG.E R4, desc[UR4][R8.64+-0x4] ;  /* 0xfffffc0408047981 */ /* 0x000f28000c1e1900 */
[----:B---3--:R-:W4:Y:S02]  /*03b0*/  LDG.E R19, desc[UR4][R6.64+-0x4] ;  /* 0xfffffc0406137981 */ /* 0x008f24000c1e1900 */
[----:B----4-:R-:W-:-:S05]  /*03c0*/  IADD3 R19, PT, PT, R4, R19, RZ ;  /* 0x0000001304137210 */ /* 0x010fca0007ffe0ff */
        /* <DEDUP_REMOVED lines=20> */
[----:B------:R-:W-:Y:S04]  /*0510*/  STG.E desc[UR4][R10.64+0x10], R13 ;  /* 0x0000100d0a007986 */ /* 0x000fe8000c101904 */
[----:B------:R-:W4:Y:S04]  /*0520*/  LDG.E R4, desc[UR4][R8.64+0x14] ;  /* 0x0000140408047981 */ /* 0x000f28000c1e1900 */
[----:B-1----:R-:W4:Y:S02]  /*0530*/  LDG.E R15, desc[UR4][R6.64+0x14] ;  /* 0x00001404060f7981 */ /* 0x002f24000c1e1900 */
[----:B----4-:R-:W-:-:S05]  /*0540*/  IMAD.IADD R15, R4, 0x1, R15 ;  /* 0x00000001040f7824 */ /* 0x010fca00078e020f */
[----:B------:R0:W-:Y:S04]  /*0550*/  STG.E desc[UR4][R10.64+0x14], R15 ;  /* 0x0000140f0a007986 */ /* 0x0001e8000c101904 */
[----:B------:R-:W4:Y:S04]  /*0560*/  LDG.E R4, desc[UR4][R8.64+0x18] ;  /* 0x0000180408047981 */ /* 0x000f28000c1e1900 */
[----:B--2---:R-:W4:Y:S01]  /*0570*/  LDG.E R17, desc[UR4][R6.64+0x18] ;  /* 0x0000180406117981 */ /* 0x004f22000c1e1900 */
[----:B------:R-:W-:Y:S02]  /*0580*/  VIADD R2, R2, 0x10 ;  /* 0x0000001002027836 */ /* 0x000fe40000000000 */
[----:B----4-:R-:W-:-:S05]  /*0590*/  IMAD.IADD R17, R4, 0x1, R17 ;  /* 0x0000000104117824 */ /* 0x010fca00078e0211 */
[----:B------:R1:W-:Y:S04]  /*05a0*/  STG.E desc[UR4][R10.64+0x18], R17 ;  /* 0x000018110a007986 */ /* 0x0003e8000c101904 */
[----:B------:R2:W4:Y:S04]  /*05b0*/  LDG.E R4, desc[UR4][R8.64+0x1c] ;  /* 0x00001c0408047981 */ /* 0x000528000c1e1900 */
[----:B---3--:R-:W4:Y:S01]  /*05c0*/  LDG.E R19, desc[UR4][R6.64+0x1c] ;  /* 0x00001c0406137981 */ /* 0x008f22000c1e1900 */
[----:B------:R-:W-:Y:S02]  /*05d0*/  ISETP.NE.AND P1, PT, R2, RZ, PT ;  /* 0x000000ff0200720c */ /* 0x000fe40003f25270 */
[----:B------:R-:W-:-:S02]  /*05e0*/  IADD3 R14, P2, PT, R10, 0x40, RZ ;  /* 0x000000400a0e7810 */ /* 0x000fc40007f5e0ff */
[----:B--2---:R-:W-:-:S03]  /*05f0*/  IADD3 R8, P4, PT, R8, 0x40, RZ ;  /* 0x0000004008087810 */ /* 0x004fc60007f9e0ff */
[----:B0-----:R-:W-:Y:S01]  /*0600*/  IMAD.X R15, RZ, RZ, R11, P2 ;  /* 0x000000ffff0f7224 */ /* 0x001fe200010e060b */
[----:B------:R-:W-:Y:S02]  /*0610*/  IADD3.X R9, PT, PT, RZ, R9, RZ, P4, !PT ;  /* 0x00000009ff097210 */ /* 0x000fe400027fe4ff */
[----:B----4-:R-:W-:Y:S02]  /*0620*/  IADD3 R19, PT, PT, R4, R19, RZ ;  /* 0x0000001304137210 */ /* 0x010fe40007ffe0ff */
[----:B------:R-:W-:-:S03]  /*0630*/  IADD3 R4, P3, PT, R6, 0x40, RZ ;  /* 0x0000004006047810 */ /* 0x000fc60007f7e0ff */
[----:B------:R1:W-:Y:S02]  /*0640*/  STG.E desc[UR4][R10.64+0x1c], R19 ;  /* 0x00001c130a007986 */ /* 0x0003e4000c101904 */
[----:B------:R-:W-:Y:S01]  /*0650*/  IMAD.X R13, RZ, RZ, R7, P3 ;  /* 0x000000ffff0d7224 */ /* 0x000fe200018e0607 */
[----:B------:R-:W-:Y:S07]  /*0660*/  @P1 BRA `(.L_x_8) ;  /* 0xfffffff800cc1947 */ /* 0x000fee000383ffff */
.L_x_7:
[----:B0-----:R-:W-:Y:S05]  /*0670*/  @!P0 EXIT ;  /* 0x000000000000894d */ /* 0x001fea0003800000 */
[----:B------:R-:W-:Y:S02]  /*0680*/  ISETP.GE.U32.AND P1, PT, R12, 0x8, PT ;  /* 0x000000080c00780c */ /* 0x000fe40003f26070 */
[----:B------:R-:W-:-:S04]  /*0690*/  LOP3.LUT R4, R5, 0x7, RZ, 0xc0, !PT ;  /* 0x0000000705047812 */ /* 0x000fc800078ec0ff */
[----:B------:R-:W-:-:S07]  /*06a0*/  ISETP.NE.AND P0, PT, R4, RZ, PT ;  /* 0x000000ff0400720c */ /* 0x000fce0003f05270 */
[----:B------:R-:W-:Y:S06]  /*06b0*/  @!P1 BRA `(.L_x_9) ;  /* 0x0000000000d09947 */ /* 0x000fec0003800000 */
[----:B------:R-:W0:Y:S01]  /*06c0*/  LDC.64 R12, c[0x0][0x380] ;  /* 0x0000e000ff0c7b82 */ /* 0x000e220000000a00 */
[C---:B------:R-:W-:Y:S01]  /*06d0*/  IMAD.IADD R7, R0.reuse, 0x1, R3 ;  /* 0x0000000100077824 */ /* 0x040fe200078e0203 */
[----:B------:R-:W2:Y:S06]  /*06e0*/  LDCU.128 UR8, c[0x0][0x380] ;  /* 0x00007000ff0877ac */ /* 0x000eac0008000c00 */
[----:B------:R-:W3:Y:S08]  /*06f0*/  LDC.64 R14, c[0x0][0x388] ;  /* 0x0000e200ff0e7b82 */ /* 0x000ef00000000a00 */
[----:B-1----:R-:W1:Y:S01]  /*0700*/  LDC.64 R10, c[0x0][0x390] ;  /* 0x0000e400ff0a7b82 */ /* 0x002e620000000a00 */
[----:B------:R-:W-:Y:S01]  /*0710*/  IADD3 R18, P1, PT, R0, R3, RZ ;  /* 0x0000000300127210 */ /* 0x000fe20007f3e0ff */
[----:B------:R-:W4:Y:S01]  /*0720*/  LDCU.64 UR6, c[0x0][0x390] ;  /* 0x00007200ff0677ac */ /* 0x000f220008000a00 */
[----:B0-----:R-:W-:-:S06]  /*0730*/  IMAD.WIDE.U32 R12, R7, 0x4, R12 ;  /* 0x00000004070c7825 */ /* 0x001fcc00078e000c */
[----:B------:R-:W5:Y:S01]  /*0740*/  LDG.E R12, desc[UR4][R12.64] ;  /* 0x000000040c0c7981 */ /* 0x000f62000c1e1900 */
[----:B---3--:R-:W-:-:S06]  /*0750*/  IMAD.WIDE.U32 R14, R7, 0x4, R14 ;  /* 0x00000004070e7825 */ /* 0x008fcc00078e000e */
[----:B------:R-:W5:Y:S01]  /*0760*/  LDG.E R15, desc[UR4][R14.64] ;  /* 0x000000040e0f7981 */ /* 0x000f62000c1e1900 */
[----:B------:R-:W-:Y:S02]  /*0770*/  IMAD.X R9, RZ, RZ, RZ, P1 ;  /* 0x000000ffff097224 */ /* 0x000fe400008e06ff */
[----:B------:R-:W-:-:S03]  /*0780*/  IMAD.SHL.U32 R16, R18, 0x4, RZ ;  /* 0x0000000412107824 */ /* 0x000fc600078e00ff */
[----:B------:R-:W-:Y:S02]  /*0790*/  SHF.L.U64.HI R18, R18, 0x2, R9 ;  /* 0x0000000212127819 */ /* 0x000fe40000010209 */
[C---:B--2---:R-:W-:Y:S02]  /*07a0*/  IADD3 R8, P1, PT, R16.reuse, UR8, RZ ;  /* 0x0000000810087c10 */ /* 0x044fe4000ff3e0ff */
[----:B------:R-:W-:Y:S02]  /*07b0*/  IADD3 R6, P2, PT, R16, UR10, RZ ;  /* 0x0000000a10067c10 */ /* 0x000fe4000ff5e0ff */
[----:B------:R-:W-:Y:S02]  /*07c0*/  IADD3.X R9, PT, PT, R18, UR9, RZ, P1, !PT ;  /* 0x0000000912097c10 */ /* 0x000fe40008ffe4ff */
[----:B-----5:R-:W-:Y:S01]  /*07d0*/  IADD3 R17, PT, PT, R12, R15, RZ ;  /* 0x0000000f0c117210 */ /* 0x020fe20007ffe0ff */
[----:B-1----:R-:W-:Y:S01]  /*07e0*/  IMAD.WIDE.U32 R12, R7, 0x4, R10 ;  /* 0x00000004070c7825 */ /* 0x002fe200078e000a */
[----:B------:R-:W-:-:S04]  /*07f0*/  IADD3.X R7, PT, PT, R18, UR11, RZ, P2, !PT ;  /* 0x0000000b12077c10 */ /* 0x000fc800097fe4ff */
[----:B------:R0:W-:Y:S04]  /*0800*/  STG.E desc[UR4][R12.64], R17 ;  /* 0x000000110c007986 */ /* 0x0001e8000c101904 */
[----:B------:R-:W2:Y:S04]  /*0810*/  LDG.E R2, desc[UR4][R8.64+0x4] ;  /* 0x0000040408027981 */ /* 0x000ea8000c1e1900 */
[----:B------:R-:W2:Y:S01]  /*0820*/  LDG.E R15, desc[UR4][R6.64+0x4] ;  /* 0x00000404060f7981 */ /* 0x000ea2000c1e1900 */
[----:B----4-:R-:W-:-:S04]  /*0830*/  IADD3 R10, P1, PT, R16, UR6, RZ ;  /* 0x00000006100a7c10 */ /* 0x010fc8000ff3e0ff */
[----:B------:R-:W-:Y:S01]  /*0840*/  IADD3.X R11, PT, PT, R18, UR7, RZ, P1, !PT ;  /* 0x00000007120b7c10 */ /* 0x000fe20008ffe4ff */
[----:B--2---:R-:W-:-:S05]  /*0850*/  IMAD.IADD R15, R2, 0x1, R15 ;  /* 0x00000001020f7824 */ /* 0x004fca00078e020f */
[----:B------:R1:W-:Y:S04]  /*0860*/  STG.E desc[UR4][R10.64+0x4], R15 ;  /* 0x0000040f0a007986 */ /* 0x0003e8000c101904 */
[----:B------:R-:W2:Y:S04]  /*0870*/  LDG.E R2, desc[UR4][R8.64+0x8] ;  /* 0x0000080408027981 */ /* 0x000ea8000c1e1900 */
[----:B------:R-:W2:Y:S02]  /*0880*/  LDG.E R19, desc[UR4][R6.64+0x8] ;  /* 0x0000080406137981 */ /* 0x000ea4000c1e1900 */
[----:B--2---:R-:W-:-:S05]  /*0890*/  IMAD.IADD R19, R2, 0x1, R19 ;  /* 0x0000000102137824 */ /* 0x004fca00078e0213 */
[----:B------:R2:W-:Y:S04]  /*08a0*/  STG.E desc[UR4][R10.64+0x8], R19 ;  /* 0x000008130a007986 */ /* 0x0005e8000c101904 */
[----:B------:R-:W3:Y:S04]  /*08b0*/  LDG.E R2, desc[UR4][R8.64+0xc] ;  /* 0x00000c0408027981 */ /* 0x000ee8000c1e1900 */
[----:B0-----:R-:W3:Y:S02]  /*08c0*/  LDG.E R13, desc[UR4][R6.64+0xc] ;  /* 0x00000c04060d7981 */ /* 0x001ee4000c1e1900 */
[----:B---3--:R-:W-:-:S05]  /*08d0*/  IMAD.IADD R13, R2, 0x1, R13 ;  /* 0x00000001020d7824 */ /* 0x008fca00078e020d */
[----:B------:R0:W-:Y:S04]  /*08e0*/  STG.E desc[UR4][R10.64+0xc], R13 ;  /* 0x00000c0d0a007986 */ /* 0x0001e8000c101904 */
[----:B------:R-:W3:Y:S04]  /*08f0*/  LDG.E R2, desc[UR4][R8.64+0x10] ;  /* 0x0000100408027981 */ /* 0x000ee8000c1e1900 */
[----:B------:R-:W3:Y:S02]  /*0900*/  LDG.E R17, desc[UR4][R6.64+0x10] ;  /* 0x0000100406117981 */ /* 0x000ee4000c1e1900 */
[----:B---3--:R-:W-:-:S05]  /*0910*/  IADD3 R17, PT, PT, R2, R17, RZ ;  /* 0x0000001102117210 */ /* 0x008fca0007ffe0ff */
        /* <DEDUP_REMOVED lines=9> */
[----:B------:R-:W2:Y:S04]  /*09b0*/  LDG.E R2, desc[UR4][R8.64+0x1c] ;  /* 0x00001c0408027981 */ /* 0x000ea8000c1e1900 */
[----:B0-----:R-:W2:Y:S01]  /*09c0*/  LDG.E R13, desc[UR4][R6.64+0x1c] ;  /* 0x00001c04060d7981 */ /* 0x001ea2000c1e1900 */
[----:B------:R-:W-:Y:S01]  /*09d0*/  VIADD R3, R3, 0x8 ;  /* 0x0000000803037836 */ /* 0x000fe20000000000 */
[----:B--2---:R-:W-:-:S05]  /*09e0*/  IADD3 R13, PT, PT, R2, R13, RZ ;  /* 0x0000000d020d7210 */ /* 0x004fca0007ffe0ff */
[----:B------:R3:W-:Y:S02]  /*09f0*/  STG.E desc[UR4][R10.64+0x1c], R13 ;  /* 0x00001c0d0a007986 */ /* 0x0007e4000c101904 */
.L_x_9:
[----:B------:R-:W-:Y:S05]  /*0a00*/  @!P0 EXIT ;  /* 0x000000000000894d */ /* 0x000fea0003800000 */
[----:B------:R-:W-:Y:S02]  /*0a10*/  ISETP.GE.U32.AND P1, PT, R4, 0x4, PT ;  /* 0x000000040400780c */ /* 0x000fe40003f26070 */
[----:B------:R-:W-:-:S04]  /*0a20*/  LOP3.LUT R5, R5, 0x3, RZ, 0xc0, !PT ;  /* 0x0000000305057812 */ /* 0x000fc800078ec0ff */
[----:B------:R-:W-:-:S07]  /*0a30*/  ISETP.NE.AND P0, PT, R5, RZ, PT ;  /* 0x000000ff0500720c */ /* 0x000fce0003f05270 */
[----:B------:R-:W-:Y:S06]  /*0a40*/  @!P1 BRA `(.L_x_10) ;  /* 0x0000000000909947 */ /* 0x000fec0003800000 */
[----:B------:R-:W0:Y:S01]  /*0a50*/  LDC.64 R6, c[0x0][0x380] ;  /* 0x0000e000ff067b82 */ /* 0x000e220000000a00 */
[C---:B-1-3--:R-:W-:Y:S01]  /*0a60*/  IMAD.IADD R19, R0.reuse, 0x1, R3 ;  /* 0x0000000100137824 */ /* 0x04afe200078e0203 */
[----:B------:R-:W1:Y:S06]  /*0a70*/  LDCU.128 UR8, c[0x0][0x380] ;  /* 0x00007000ff0877ac */ /* 0x000e6c0008000c00 */
[----:B------:R-:W2:Y:S08]  /*0a80*/  LDC.64 R8, c[0x0][0x388] ;  /* 0x0000e200ff087b82 */ /* 0x000eb00000000a00 */
[----:B------:R-:W3:Y:S01]  /*0a90*/  LDC.64 R14, c[0x0][0x390] ;  /* 0x0000e400ff0e7b82 */ /* 0x000ee20000000a00 */
[----:B------:R-:W-:Y:S01]  /*0aa0*/  IADD3 R2, P1, PT, R0, R3, RZ ;  /* 0x0000000300027210 */ /* 0x000fe20007f3e0ff */
[----:B------:R-:W4:Y:S01]  /*0ab0*/  LDCU.64 UR6, c[0x0][0x390] ;  /* 0x00007200ff0677ac */ /* 0x000f220008000a00 */
[----:B0-----:R-:W-:-:S06]  /*0ac0*/  IMAD.WIDE.U32 R10, R19, 0x4, R6 ;  /* 0x00000004130a7825 */ /* 0x001fcc00078e0006 */
[----:B------:R-:W5:Y:S01]  /*0ad0*/  LDG.E R10, desc[UR4][R10.64] ;  /* 0x000000040a0a7981 */ /* 0x000f62000c1e1900 */
[----:B--2---:R-:W-:-:S06]  /*0ae0*/  IMAD.WIDE.U32 R12, R19, 0x4, R8 ;  /* 0x00000004130c7825 */ /* 0x004fcc00078e0008 */
[----:B------:R-:W5:Y:S01]  /*0af0*/  LDG.E R13, desc[UR4][R12.64] ;  /* 0x000000040c0d7981 */ /* 0x000f62000c1e1900 */
[----:B------:R-:W-:Y:S01]  /*0b00*/  IMAD.SHL.U32 R16, R2, 0x4, RZ ;  /* 0x0000000402107824 */ /* 0x000fe200078e00ff */
[----:B------:R-:W-:Y:S01]  /*0b10*/  IADD3.X R7, PT, PT, RZ, RZ, RZ, P1, !PT ;  /* 0x000000ffff077210 */ /* 0x000fe20000ffe4ff */
[----:B---3--:R-:W-:-:S03]  /*0b20*/  IMAD.WIDE.U32 R14, R19, 0x4, R14 ;  /* 0x00000004130e7825 */ /* 0x008fc600078e000e */
[----:B------:R-:W-:Y:S02]  /*0b30*/  SHF.L.U64.HI R4, R2, 0x2, R7 ;  /* 0x0000000202047819 */ /* 0x000fe40000010207 */
[C---:B-1----:R-:W-:Y:S02]  /*0b40*/  IADD3 R8, P1, PT, R16.reuse, UR8, RZ ;  /* 0x0000000810087c10 */ /* 0x042fe4000ff3e0ff */
[----:B------:R-:W-:Y:S02]  /*0b50*/  IADD3 R6, P2, PT, R16, UR10, RZ ;  /* 0x0000000a10067c10 */ /* 0x000fe4000ff5e0ff */
[C---:B------:R-:W-:Y:S02]  /*0b60*/  IADD3.X R9, PT, PT, R4.reuse, UR9, RZ, P1, !PT ;  /* 0x0000000904097c10 */ /* 0x040fe40008ffe4ff */
[----:B------:R-:W-:Y:S01]  /*0b70*/  IADD3.X R7, PT, PT, R4, UR11, RZ, P2, !PT ;  /* 0x0000000b04077c10 */ /* 0x000fe200097fe4ff */
[----:B-----5:R-:W-:-:S05]  /*0b80*/  IMAD.IADD R17, R10, 0x1, R13 ;  /* 0x000000010a117824 */ /* 0x020fca00078e020d */
[----:B------:R0:W-:Y:S04]  /*0b90*/  STG.E desc[UR4][R14.64], R17 ;  /* 0x000000110e007986 */ /* 0x0001e8000c101904 */
[----:B------:R-:W2:Y:S04]  /*0ba0*/  LDG.E R2, desc[UR4][R8.64+0x4] ;  /* 0x0000040408027981 */ /* 0x000ea8000c1e1900 */
[----:B------:R-:W2:Y:S01]  /*0bb0*/  LDG.E R13, desc[UR4][R6.64+0x4] ;  /* 0x00000404060d7981 */ /* 0x000ea2000c1e1900 */
[----:B----4-:R-:W-:-:S04]  /*0bc0*/  IADD3 R10, P1, PT, R16, UR6, RZ ;  /* 0x00000006100a7c10 */ /* 0x010fc8000ff3e0ff */
[----:B------:R-:W-:Y:S02]  /*0bd0*/  IADD3.X R11, PT, PT, R4, UR7, RZ, P1, !PT ;  /* 0x00000007040b7c10 */ /* 0x000fe40008ffe4ff */
[----:B--2---:R-:W-:-:S05]  /*0be0*/  IADD3 R13, PT, PT, R2, R13, RZ ;  /* 0x0000000d020d7210 */ /* 0x004fca0007ffe0ff */
[----:B------:R2:W-:Y:S04]  /*0bf0*/  STG.E desc[UR4][R10.64+0x4], R13 ;  /* 0x0000040d0a007986 */ /* 0x0005e8000c101904 */
[----:B------:R-:W3:Y:S04]  /*0c00*/  LDG.E R2, desc[UR4][R8.64+0x8] ;  /* 0x0000080408027981 */ /* 0x000ee8000c1e1900 */
[----:B------:R-:W3:Y:S02]  /*0c10*/  LDG.E R19, desc[UR4][R6.64+0x8] ;  /* 0x0000080406137981 */ /* 0x000ee4000c1e1900 */
[----:B---3--:R-:W-:-:S05]  /*0c20*/  IMAD.IADD R19, R2, 0x1, R19 ;  /* 0x0000000102137824 */ /* 0x008fca00078e0213 */
[----:B------:R2:W-:Y:S04]  /*0c30*/  STG.E desc[UR4][R10.64+0x8], R19 ;  /* 0x000008130a007986 */ /* 0x0005e8000c101904 */
[----:B------:R-:W3:Y:S04]  /*0c40*/  LDG.E R2, desc[UR4][R8.64+0xc] ;  /* 0x00000c0408027981 */ /* 0x000ee8000c1e1900 */
[----:B0-----:R-:W3:Y:S01]  /*0c50*/  LDG.E R15, desc[UR4][R6.64+0xc] ;  /* 0x00000c04060f7981 */ /* 0x001ee2000c1e1900 */
[----:B------:R-:W-:Y:S01]  /*0c60*/  IADD3 R3, PT, PT, R3, 0x4, RZ ;  /* 0x0000000403037810 */ /* 0x000fe20007ffe0ff */
[----:B---3--:R-:W-:-:S05]  /*0c70*/  IMAD.IADD R15, R2, 0x1, R15 ;  /* 0x00000001020f7824 */ /* 0x008fca00078e020f */
[----:B------:R2:W-:Y:S02]  /*0c80*/  STG.E desc[UR4][R10.64+0xc], R15 ;  /* 0x00000c0f0a007986 */ /* 0x0005e4000c101904 */
.L_x_10:
[----:B------:R-:W-:Y:S05]  /*0c90*/  @!P0 EXIT ;  /* 0x000000000000894d */ /* 0x000fea0003800000 */
[----:B------:R-:W0:Y:S01]  /*0ca0*/  LDC.64 R6, c[0x0][0x390] ;  /* 0x0000e400ff067b82 */ /* 0x000e220000000a00 */
[----:B--23--:R-:W-:Y:S02]  /*0cb0*/  IMAD.IADD R13, R0, 0x1, R3 ;  /* 0x00000001000d7824 */ /* 0x00cfe400078e0203 */
[----:B------:R-:W-:-:S05]  /*0cc0*/  IMAD.MOV R0, RZ, RZ, -R5 ;  /* 0x000000ffff007224 */ /* 0x000fca00078e0a05 */
[----:B------:R-:W2:Y:S08]  /*0cd0*/  LDC.64 R8, c[0x0][0x388] ;  /* 0x0000e200ff087b82 */ /* 0x000eb00000000a00 */
[----:B-1----:R-:W1:Y:S01]  /*0ce0*/  LDC.64 R10, c[0x0][0x380] ;  /* 0x0000e000ff0a7b82 */ /* 0x002e620000000a00 */
[----:B0-----:R-:W-:-:S04]  /*0cf0*/  IMAD.WIDE.U32 R2, R13, 0x4, R6 ;  /* 0x000000040d027825 */ /* 0x001fc800078e0006 */
[----:B--2---:R-:W-:-:S04]  /*0d00*/  IMAD.WIDE.U32 R6, R13, 0x4, R8 ;  /* 0x000000040d067825 */ /* 0x004fc800078e0008 */
[----:B-1----:R-:W-:Y:S01]  /*0d10*/  IMAD.WIDE.U32 R8, R13, 0x4, R10 ;  /* 0x000000040d087825 */ /* 0x002fe200078e000a */
[----:B------:R-:W-:-:S03]  /*0d20*/  MOV R13, R3 ;  /* 0x00000003000d7202 */ /* 0x000fc60000000f00 */
[----:B------:R-:W-:Y:S02]  /*0d30*/  IMAD.MOV.U32 R10, RZ, RZ, R2 ;  /* 0x000000ffff0a7224 */ /* 0x000fe400078e0002 */
[----:B------:R-:W-:-:S07]  /*0d40*/  IMAD.MOV.U32 R11, RZ, RZ, R7 ;  /* 0x000000ffff0b7224 */ /* 0x000fce00078e0007 */
.L_x_11:
[----:B0-----:R-:W-:Y:S01]  /*0d50*/  MOV R2, R8 ;  /* 0x0000000800027202 */ /* 0x001fe20000000f00 */
[----:B------:R-:W-:Y:S01]  /*0d60*/  IMAD.MOV.U32 R3, RZ, RZ, R9 ;  /* 0x000000ffff037224 */ /* 0x000fe200078e0009 */
[----:B------:R-:W-:Y:S01]  /*0d70*/  MOV R5, R11 ;  /* 0x0000000b00057202 */ /* 0x000fe20000000f00 */
[----:B------:R-:W-:-:S03]  /*0d80*/  IMAD.MOV.U32 R4, RZ, RZ, R6 ;  /* 0x000000ffff047224 */ /* 0x000fc600078e0006 */
[----:B------:R0:W2:Y:S04]  /*0d90*/  LDG.E R2, desc[UR4][R2.64] ;  /* 0x0000000402027981 */ /* 0x0000a8000c1e1900 */
[----:B------:R-:W2:Y:S01]  /*0da0*/  LDG.E R5, desc[UR4][R4.64] ;  /* 0x0000000404057981 */ /* 0x000ea2000c1e1900 */
[----:B------:R-:W-:Y:S01]  /*0db0*/  VIADD R0, R0, 0x1 ;  /* 0x0000000100007836 */ /* 0x000fe20000000000 */
[----:B------:R-:W-:Y:S02]  /*0dc0*/  IADD3 R8, P3, PT, R8, 0x4, RZ ;  /* 0x0000000408087810 */ /* 0x000fe40007f7e0ff */
[----:B------:R-:W-:Y:S02]  /*0dd0*/  IADD3 R6, P2, PT, R6, 0x4, RZ ;  /* 0x0000000406067810 */ /* 0x000fe40007f5e0ff */
[----:B------:R-:W-:Y:S01]  /*0de0*/  ISETP.NE.AND P0, PT, R0, RZ, PT ;  /* 0x000000ff0000720c */ /* 0x000fe20003f05270 */
[----:B------:R-:W-:Y:S01]  /*0df0*/  IMAD.X R9, RZ, RZ, R9, P3 ;  /* 0x000000ffff097224 */ /* 0x000fe200018e0609 */
[----:B0-----:R-:W-:-:S02]  /*0e00*/  MOV R3, R13 ;  /* 0x0000000d00037202 */ /* 0x001fc40000000f00 */
[----:B------:R-:W-:Y:S01]  /*0e10*/  IADD3.X R11, PT, PT, RZ, R11, RZ, P2, !PT ;  /* 0x0000000bff0b7210 */ /* 0x000fe200017fe4ff */
[----:B--2---:R-:W-:Y:S02]  /*0e20*/  IMAD.IADD R7, R2, 0x1, R5 ;  /* 0x0000000102077824 */ /* 0x004fe400078e0205 */
[----:B------:R-:W-:Y:S01]  /*0e30*/  IMAD.MOV.U32 R2, RZ, RZ, R10 ;  /* 0x000000ffff027224 */ /* 0x000fe200078e000a */
[----:B------:R-:W-:-:S04]  /*0e40*/  IADD3 R10, P1, PT, R10, 0x4, RZ ;  /* 0x000000040a0a7810 */ /* 0x000fc80007f3e0ff */
[----:B------:R0:W-:Y:S01]  /*0e50*/  STG.E desc[UR4][R2.64], R7 ;  /* 0x0000000702007986 */ /* 0x0001e2000c101904 */
[----:B------:R-:W-:Y:S01]  /*0e60*/  IMAD.X R13, RZ, RZ, R13, P1 ;  /* 0x000000ffff0d7224 */ /* 0x000fe200008e060d */
[----:B------:R-:W-:Y:S07]  /*0e70*/  @P0 BRA `(.L_x_11) ;  /* 0xfffffffc00b40947 */ /* 0x000fee000383ffff */
[----:B------:R-:W-:Y:S05]  /*0e80*/  EXIT ;  /* 0x000000000000794d */ /* 0x000fea0003800000 */
.L_x_12:
        /* <DEDUP_REMOVED lines=15> */
.L_x_15:


//--------------------- .nv.shared.reserved.0     --------------------------
	.section	.nv.shared.reserved.0,"aw",@nobits
	.weak		__nv_reservedSMEM_offset_0_alias
	.size		__nv_reservedSMEM_offset_0_alias, 0, 64
	.other		__nv_reservedSMEM_offset_0_alias,@"STO_CUDA_RESERVED_SHARED STV_DEFAULT"
__nv_reservedSMEM_offset_0_alias:
	.zero		0
	.zero		64


//--------------------- .nv.constant0._Z18addMatrixByElementPiS_S_ii --------------------------
	.section	.nv.constant0._Z18addMatrixByElementPiS_S_ii,"a",@progbits
	.sectionflags	@""
	.align	4
.nv.constant0._Z18addMatrixByElementPiS_S_ii:
	.zero		928


//--------------------- .nv.constant0._Z17addMatrixByColumnPiS_S_ii --------------------------
	.section	.nv.constant0._Z17addMatrixByColumnPiS_S_ii,"a",@progbits
	.sectionflags	@""
	.align	4
.nv.constant0._Z17addMatrixByColumnPiS_S_ii:
	.zero		928


//--------------------- .nv.constant0._Z14addMatrixByRowPiS_S_ii --------------------------
	.section	.nv.constant0._Z14addMatrixByRowPiS_S_ii,"a",@progbits
	.sectionflags	@""
	.align	4
.nv.constant0._Z14addMatrixByRowPiS_S_ii:
	.zero		928


//--------------------- SYMBOLS --------------------------

	.type		.nv.reservedSmem.offset0,@object
	.size		.nv.reservedSmem.offset0,0x4
